	.target	sm_90a

	.elftype	@"ET_EXEC"


//--------------------- .note.nv.tkinfo           --------------------------
	.section	.note.nv.tkinfo,"",@"SHT_NOTE"
	.sectionflags	@"SHF_NOTE_NV_TKINFO"
	.tkinfo
        /*0018*/ 	.word	0x00000002
        /*0030*/ 	.string	""
        /*0030*/ 	.string	"ptxas"
        /*0030*/ 	.string	"Cuda compilation tools, release 13.0, V13.0.88"
        /*0030*/ 	.string	"Build cuda_13.0.r13.0/compiler.36424714_0"
        /*0030*/ 	.string	"-arch sm_90a -m 64 "



//--------------------- .note.nv.cuinfo           --------------------------
	.section	.note.nv.cuinfo,"",@"SHT_NOTE"
	.sectionflags	@"SHF_NOTE_NV_CUINFO"
        /*0018*/ 	.short	0x0002
        /*001a*/ 	.short	0x005a
        /*001c*/ 	.short	0x0082
	.zero		2


//--------------------- .nv.info                  --------------------------
	.section	.nv.info,"",@"SHT_CUDA_INFO"
	.align	4


	//----- nvinfo : EIATTR_REGCOUNT
	.align		4
        /*0000*/ 	.byte	0x04, 0x2f
        /*0002*/ 	.short	(.L_16 - .L_15)
	.align		4
.L_15:
        /*0004*/ 	.word	index@(_ZN7cutlass13device_kernelINS_4fmha6kernel28FmhaKernelTmaWarpSpecializedINS1_10collective30FmhaMainloopTmaWarpSpecializedINS_12float_e4m3_tEffN4cute5tupleIJNS7_1CILi128EEENS9_ILi64EEENS9_ILi192EEEEEENS8_IJiNS9_ILi1EEENS8_IJiiEEEEEESG_NS8_IJSE_iSF_EEENS4_14ResidualFusionEJEEENS4_15FmhaFwdEpilogueIS6_fNS8_IJSB_SC_SB_EEEEENS2_23IndividualTileSchedulerEJEEEEEvNT_6ParamsE)
        /*0008*/ 	.word	0x000000a8


	//----- nvinfo : EIATTR_FRAME_SIZE
	.align		4
.L_16:
        /*000c*/ 	.byte	0x04, 0x11
        /*000e*/ 	.short	(.L_18 - .L_17)
	.align		4
.L_17:
        /*0010*/ 	.word	index@($__internal_0_$__cuda_sm20_rcp_rn_f32_slowpath)
        /*0014*/ 	.word	0x00000000


	//----- nvinfo : EIATTR_FRAME_SIZE
	.align		4
.L_18:
        /*0018*/ 	.byte	0x04, 0x11
        /*001a*/ 	.short	(.L_20 - .L_19)
	.align		4
.L_19:
        /*001c*/ 	.word	index@(_ZN7cutlass13device_kernelINS_4fmha6kernel28FmhaKernelTmaWarpSpecializedINS1_10collective30FmhaMainloopTmaWarpSpecializedINS_12float_e4m3_tEffN4cute5tupleIJNS7_1CILi128EEENS9_ILi64EEENS9_ILi192EEEEEENS8_IJiNS9_ILi1EEENS8_IJiiEEEEEESG_NS8_IJSE_iSF_EEENS4_14ResidualFusionEJEEENS4_15FmhaFwdEpilogueIS6_fNS8_IJSB_SC_SB_EEEEENS2_23IndividualTileSchedulerEJEEEEEvNT_6ParamsE)
        /*0020*/ 	.word	0x00000000


	//----- nvinfo : EIATTR_MIN_STACK_SIZE
	.align		4
.L_20:
        /*0024*/ 	.byte	0x04, 0x12
        /*0026*/ 	.short	(.L_22 - .L_21)
	.align		4
.L_21:
        /*0028*/ 	.word	index@(_ZN7cutlass13device_kernelINS_4fmha6kernel28FmhaKernelTmaWarpSpecializedINS1_10collective30FmhaMainloopTmaWarpSpecializedINS_12float_e4m3_tEffN4cute5tupleIJNS7_1CILi128EEENS9_ILi64EEENS9_ILi192EEEEEENS8_IJiNS9_ILi1EEENS8_IJiiEEEEEESG_NS8_IJSE_iSF_EEENS4_14ResidualFusionEJEEENS4_15FmhaFwdEpilogueIS6_fNS8_IJSB_SC_SB_EEEEENS2_23IndividualTileSchedulerEJEEEEEvNT_6ParamsE)
        /*002c*/ 	.word	0x00000000
.L_22:


//--------------------- .nv.compat                --------------------------
	.section	.nv.compat,"",@"SHT_CUDA_COMPAT_INFO"
	.align	4
        /*0000*/ 	.byte	0x02, 0x09, 0x01, 0x00, 0x02, 0x02, 0x04, 0x00, 0x02, 0x05, 0x05, 0x00, 0x03, 0x07, 0x01, 0x01
        /*0010*/ 	.byte	0x02, 0x03, 0x01, 0x00, 0x02, 0x06, 0x01, 0x00, 0x04, 0x0b, 0x08, 0x00, 0x00, 0x00, 0x00, 0x00
        /*0020*/ 	.byte	0x00, 0x00, 0x00, 0x00


//--------------------- .nv.info._ZN7cutlass13device_kernelINS_4fmha6kernel28FmhaKernelTmaWarpSpecializedINS1_10collective30FmhaMainloopTmaWarpSpecializedINS_12float_e4m3_tEffN4cute5tupleIJNS7_1CILi128EEENS9_ILi64EEENS9_ILi192EEEEEENS8_IJiNS9_ILi1EEENS8_IJiiEEEEEESG_NS8_IJSE_iSF_EEENS4_14ResidualFusionEJEEENS4_15FmhaFwdEpilogueIS6_fNS8_IJSB_SC_SB_EEEEENS2_23IndividualTileSchedulerEJEEEEEvNT_6ParamsE --------------------------
	.section	.nv.info._ZN7cutlass13device_kernelINS_4fmha6kernel28FmhaKernelTmaWarpSpecializedINS1_10collective30FmhaMainloopTmaWarpSpecializedINS_12float_e4m3_tEffN4cute5tupleIJNS7_1CILi128EEENS9_ILi64EEENS9_ILi192EEEEEENS8_IJiNS9_ILi1EEENS8_IJiiEEEEEESG_NS8_IJSE_iSF_EEENS4_14ResidualFusionEJEEENS4_15FmhaFwdEpilogueIS6_fNS8_IJSB_SC_SB_EEEEENS2_23IndividualTileSchedulerEJEEEEEvNT_6ParamsE,"",@"SHT_CUDA_INFO"
	.sectionflags	@""
	.align	4


	//----- nvinfo : EIATTR_CUDA_API_VERSION
	.align		4
        /*0000*/ 	.byte	0x04, 0x37
        /*0002*/ 	.short	(.L_24 - .L_23)
.L_23:
        /*0004*/ 	.word	0x00000082


	//----- nvinfo : EIATTR_KPARAM_INFO
	.align		4
.L_24:
        /*0008*/ 	.byte	0x04, 0x17
        /*000a*/ 	.short	(.L_26 - .L_25)
.L_25:
        /*000c*/ 	.word	0x00000000
        /*0010*/ 	.short	0x0000
        /*0012*/ 	.short	0x0070
        /*0014*/ 	.byte	0x00, 0xf0, 0x01, 0x20


	//----- nvinfo : EIATTR_SPARSE_MMA_MASK
	.align		4
.L_26:
        /*0018*/ 	.byte	0x03, 0x50
        /*001a*/ 	.short	0x0000


	//----- nvinfo : EIATTR_MAXREG_COUNT
	.align		4
        /*001c*/ 	.byte	0x03, 0x1b
        /*001e*/ 	.short	0x00a8


	//----- nvinfo : EIATTR_NUM_BARRIERS
	.align		4
        /*0020*/ 	.byte	0x02, 0x4c
        /*0022*/ 	.byte	0x02
	.zero		1


	//----- nvinfo : EIATTR_EXTERNS
	.align		4
        /*0024*/ 	.byte	0x04, 0x0f
        /*0026*/ 	.short	(.L_28 - .L_27)


	//   ....[0]....
	.align		4
.L_27:
        /*0028*/ 	.word	index@(__assertfail)


	//----- nvinfo : EIATTR_MERCURY_ISA_VERSION
	.align		4
.L_28:
        /*002c*/ 	.byte	0x03, 0x5f
        /*002e*/ 	.short	0x0101


	//----- nvinfo : EIATTR_INT_WARP_WIDE_INSTR_OFFSETS
	.align		4
        /*0030*/ 	.byte	0x04, 0x31
        /*0032*/ 	.short	(.L_30 - .L_29)


	//   ....[0]....
.L_29:
        /*0034*/ 	.word	0x000006f0


	//   ....[1]....
        /*0038*/ 	.word	0x00000700


	//   ....[2]....
        /*003c*/ 	.word	0x00000710


	//   ....[3]....
        /*0040*/ 	.word	0x00000720


	//   ....[4]....
        /*0044*/ 	.word	0x00000790


	//----- nvinfo : EIATTR_COOP_GROUP_MASK_REGIDS
	.align		4
.L_30:
        /*0048*/ 	.byte	0x04, 0x29
        /*004a*/ 	.short	(.L_32 - .L_31)


	//   ....[0]....
.L_31:
        /*004c*/ 	.word	0xffffffff


	//   ....[1]....
        /*0050*/ 	.word	0xffffffff


	//   ....[2]....
        /*0054*/ 	.word	0xffffffff


	//   ....[3]....
        /*0058*/ 	.word	0xffffffff


	//   ....[4]....
        /*005c*/ 	.word	0xffffffff


	//   ....[5]....
        /*0060*/ 	.word	0xffffffff


	//   ....[6]....
        /*0064*/ 	.word	0xffffffff


	//   ....[7]....
        /*0068*/ 	.word	0xffffffff


	//   ....[8]....
        /*006c*/ 	.word	0xffffffff


	//   ....[9]....
        /*0070*/ 	.word	0xffffffff


	//   ....[10]....
        /*0074*/ 	.word	0xffffffff


	//   ....[11]....
        /*0078*/ 	.word	0xffffffff


	//   ....[12]....
        /*007c*/ 	.word	0xffffffff


	//   ....[13]....
        /*0080*/ 	.word	0xffffffff


	//   ....[14]....
        /*0084*/ 	.word	0xffffffff


	//   ....[15]....
        /*0088*/ 	.word	0xffffffff


	//   ....[16]....
        /*008c*/ 	.word	0xffffffff


	//   ....[17]....
        /*0090*/ 	.word	0xffffffff


	//   ....[18]....
        /*0094*/ 	.word	0xffffffff


	//   ....[19]....
        /*0098*/ 	.word	0xffffffff


	//   ....[20]....
        /*009c*/ 	.word	0xffffffff


	//   ....[21]....
        /*00a0*/ 	.word	0xffffffff


	//   ....[22]....
        /*00a4*/ 	.word	0xffffffff


	//   ....[23]....
        /*00a8*/ 	.word	0xffffffff


	//   ....[24]....
        /*00ac*/ 	.word	0xffffffff


	//   ....[25]....
        /*00b0*/ 	.word	0xffffffff


	//   ....[26]....
        /*00b4*/ 	.word	0xffffffff


	//   ....[27]....
        /*00b8*/ 	.word	0xffffffff


	//   ....[28]....
        /*00bc*/ 	.word	0xffffffff


	//   ....[29]....
        /*00c0*/ 	.word	0xffffffff


	//   ....[30]....
        /*00c4*/ 	.word	0xffffffff


	//   ....[31]....
        /*00c8*/ 	.word	0xffffffff


	//   ....[32]....
        /*00cc*/ 	.word	0xffffffff


	//   ....[33]....
        /*00d0*/ 	.word	0xffffffff


	//   ....[34]....
        /*00d4*/ 	.word	0xffffffff


	//   ....[35]....
        /*00d8*/ 	.word	0xffffffff


	//   ....[36]....
        /*00dc*/ 	.word	0xffffffff


	//   ....[37]....
        /*00e0*/ 	.word	0xffffffff


	//   ....[38]....
        /*00e4*/ 	.word	0xffffffff


	//   ....[39]....
        /*00e8*/ 	.word	0xffffffff


	//   ....[40]....
        /*00ec*/ 	.word	0xffffffff


	//   ....[41]....
        /*00f0*/ 	.word	0xffffffff


	//   ....[42]....
        /*00f4*/ 	.word	0xffffffff


	//   ....[43]....
        /*00f8*/ 	.word	0xffffffff


	//   ....[44]....
        /*00fc*/ 	.word	0xffffffff


	//   ....[45]....
        /*0100*/ 	.word	0xffffffff


	//----- nvinfo : EIATTR_COOP_GROUP_INSTR_OFFSETS
	.align		4
.L_32:
        /*0104*/ 	.byte	0x04, 0x28
        /*0106*/ 	.short	(.L_34 - .L_33)


	//   ....[0]....
.L_33:
        /*0108*/ 	.word	0x00000050


	//   ....[1]....
        /*010c*/ 	.word	0x00000080


	//   ....[2]....
        /*0110*/ 	.word	0x000001b0


	//   ....[3]....
        /*0114*/ 	.word	0x00000370


	//   ....[4]....
        /*0118*/ 	.word	0x00000530


	//   ....[5]....
        /*011c*/ 	.word	0x00000690


	//   ....[6]....
        /*0120*/ 	.word	0x00001720


	//   ....[7]....
        /*0124*/ 	.word	0x00001780


	//   ....[8]....
        /*0128*/ 	.word	0x000019b0


	//   ....[9]....
        /*012c*/ 	.word	0x00001b10


	//   ....[10]....
        /*0130*/ 	.word	0x00002c10


	//   ....[11]....
        /*0134*/ 	.word	0x00002c40


	//   ....[12]....
        /*0138*/ 	.word	0x00002c60


	//   ....[13]....
        /*013c*/ 	.word	0x00002c70


	//   ....[14]....
        /*0140*/ 	.word	0x00002c90


	//   ....[15]....
        /*0144*/ 	.word	0x00002ca0


	//   ....[16]....
        /*0148*/ 	.word	0x00002cb0


	//   ....[17]....
        /*014c*/ 	.word	0x00002cc0


	//   ....[18]....
        /*0150*/ 	.word	0x000033a0


	//   ....[19]....
        /*0154*/ 	.word	0x000033c0


	//   ....[20]....
        /*0158*/ 	.word	0x00003750


	//   ....[21]....
        /*015c*/ 	.word	0x00003840


	//   ....[22]....
        /*0160*/ 	.word	0x000048f0


	//   ....[23]....
        /*0164*/ 	.word	0x00004930


	//   ....[24]....
        /*0168*/ 	.word	0x00004970


	//   ....[25]....
        /*016c*/ 	.word	0x000049b0


	//   ....[26]....
        /*0170*/ 	.word	0x000049f0


	//   ....[27]....
        /*0174*/ 	.word	0x00004a30


	//   ....[28]....
        /*0178*/ 	.word	0x00004a70


	//   ....[29]....
        /*017c*/ 	.word	0x00004ab0


	//   ....[30]....
        /*0180*/ 	.word	0x00005b20


	//   ....[31]....
        /*0184*/ 	.word	0x00005bf0


	//   ....[32]....
        /*0188*/ 	.word	0x00005fc0


	//   ....[33]....
        /*018c*/ 	.word	0x000060b0


	//   ....[34]....
        /*0190*/ 	.word	0x000072b0


	//   ....[35]....
        /*0194*/ 	.word	0x000072f0


	//   ....[36]....
        /*0198*/ 	.word	0x00007330


	//   ....[37]....
        /*019c*/ 	.word	0x00007370


	//   ....[38]....
        /*01a0*/ 	.word	0x000073b0


	//   ....[39]....
        /*01a4*/ 	.word	0x000073f0


	//   ....[40]....
        /*01a8*/ 	.word	0x00007430


	//   ....[41]....
        /*01ac*/ 	.word	0x00007470


	//   ....[42]....
        /*01b0*/ 	.word	0x00007b50


	//   ....[43]....
        /*01b4*/ 	.word	0x00007b90


	//   ....[44]....
        /*01b8*/ 	.word	0x00007bd0


	//   ....[45]....
        /*01bc*/ 	.word	0x00007bf0


	//----- nvinfo : EIATTR_REG_RECONFIG
	.align		4
.L_34:
        /*01c0*/ 	.byte	0x01, 0x54
	.zero		2


	//----- nvinfo : EIATTR_SYSCALL_OFFSETS
	.align		4
        /*01c4*/ 	.byte	0x04, 0x46
        /*01c6*/ 	.short	(.L_36 - .L_35)


	//   ....[0]....
.L_35:
        /*01c8*/ 	.word	0x000089a0


	//   ....[1]....
        /*01cc*/ 	.word	0x00008b00


	//----- nvinfo : EIATTR_MBARRIER_INSTR_OFFSETS
	.align		4
.L_36:
        /*01d0*/ 	.byte	0x04, 0x39
        /*01d2*/ 	.short	(.L_38 - .L_37)


	//   ....[0]....
.L_37:
        /*01d4*/ 	.word	0x00000320
        /*01d8*/ 	.word	0x000000ff
        /*01dc*/ 	.word	0x00015050
        /*01e0*/ 	.short	0x0100
        /*01e2*/ 	.byte	0x06
	.zero		1


	//   ....[1]....
        /*01e4*/ 	.word	0x00000330
        /*01e8*/ 	.word	0x000000ff
        /*01ec*/ 	.word	0x00015060
        /*01f0*/ 	.short	0x0100
        /*01f2*/ 	.byte	0x06
	.zero		1


	//   ....[2]....
        /*01f4*/ 	.word	0x00000340
        /*01f8*/ 	.word	0x000000ff
        /*01fc*/ 	.word	0x00015058
        /*0200*/ 	.short	0x0100
        /*0202*/ 	.byte	0x06
	.zero		1


	//   ....[3]....
        /*0204*/ 	.word	0x00000350
        /*0208*/ 	.word	0x000000ff
        /*020c*/ 	.word	0x00015068
        /*0210*/ 	.short	0x0100
        /*0212*/ 	.byte	0x06
	.zero		1


	//   ....[4]....
        /*0214*/ 	.word	0x00000480
        /*0218*/ 	.word	0x000000ff
        /*021c*/ 	.word	0x00015000
        /*0220*/ 	.short	0x0100
        /*0222*/ 	.byte	0x06
	.zero		1


	//   ....[5]....
        /*0224*/ 	.word	0x00000490
        /*0228*/ 	.word	0x000000ff
        /*022c*/ 	.word	0x00015028
        /*0230*/ 	.short	0x0100
        /*0232*/ 	.byte	0x06
	.zero		1


	//   ....[6]....
        /*0234*/ 	.word	0x000004a0
        /*0238*/ 	.word	0x000000ff
        /*023c*/ 	.word	0x00015008
        /*0240*/ 	.short	0x0100
        /*0242*/ 	.byte	0x06
	.zero		1


	//   ....[7]....
        /*0244*/ 	.word	0x000004b0
        /*0248*/ 	.word	0x000000ff
        /*024c*/ 	.word	0x00015030
        /*0250*/ 	.short	0x0100
        /*0252*/ 	.byte	0x06
	.zero		1


	//   ....[8]....
        /*0254*/ 	.word	0x000004c0
        /*0258*/ 	.word	0x000000ff
        /*025c*/ 	.word	0x00015010
        /*0260*/ 	.short	0x0100
        /*0262*/ 	.byte	0x06
	.zero		1


	//   ....[9]....
        /*0264*/ 	.word	0x000004d0
        /*0268*/ 	.word	0x000000ff
        /*026c*/ 	.word	0x00015038
        /*0270*/ 	.short	0x0100
        /*0272*/ 	.byte	0x06
	.zero		1


	//   ....[10]....
        /*0274*/ 	.word	0x000004e0
        /*0278*/ 	.word	0x000000ff
        /*027c*/ 	.word	0x00015018
        /*0280*/ 	.short	0x0100
        /*0282*/ 	.byte	0x06
	.zero		1


	//   ....[11]....
        /*0284*/ 	.word	0x000004f0
        /*0288*/ 	.word	0x000000ff
        /*028c*/ 	.word	0x00015040
        /*0290*/ 	.short	0x0100
        /*0292*/ 	.byte	0x06
	.zero		1


	//   ....[12]....
        /*0294*/ 	.word	0x00000500
        /*0298*/ 	.word	0x000000ff
        /*029c*/ 	.word	0x00015020
        /*02a0*/ 	.short	0x0100
        /*02a2*/ 	.byte	0x06
	.zero		1


	//   ....[13]....
        /*02a4*/ 	.word	0x00000510
        /*02a8*/ 	.word	0x000000ff
        /*02ac*/ 	.word	0x00015048
        /*02b0*/ 	.short	0x0100
        /*02b2*/ 	.byte	0x06
	.zero		1


	//   ....[14]....
        /*02b4*/ 	.word	0x00000640
        /*02b8*/ 	.word	0x000000ff
        /*02bc*/ 	.word	0x00015070
        /*02c0*/ 	.short	0x0100
        /*02c2*/ 	.byte	0x06
	.zero		1


	//   ....[15]....
        /*02c4*/ 	.word	0x00000650
        /*02c8*/ 	.word	0x000000ff
        /*02cc*/ 	.word	0x00015080
        /*02d0*/ 	.short	0x0100
        /*02d2*/ 	.byte	0x06
	.zero		1


	//   ....[16]....
        /*02d4*/ 	.word	0x00000660
        /*02d8*/ 	.word	0x000000ff
        /*02dc*/ 	.word	0x00015078
        /*02e0*/ 	.short	0x0100
        /*02e2*/ 	.byte	0x06
	.zero		1


	//   ....[17]....
        /*02e4*/ 	.word	0x00000670
        /*02e8*/ 	.word	0x000000ff
        /*02ec*/ 	.word	0x00015088
        /*02f0*/ 	.short	0x0100
        /*02f2*/ 	.byte	0x06
	.zero		1


	//   ....[18]....
        /*02f4*/ 	.word	0x000007b0
        /*02f8*/ 	.word	0x000000ff
        /*02fc*/ 	.word	0x00015090
        /*0300*/ 	.short	0x0100
        /*0302*/ 	.byte	0x06
	.zero		1


	//   ....[19]....
        /*0304*/ 	.word	0x000007c0
        /*0308*/ 	.word	0x000000ff
        /*030c*/ 	.word	0x00015098
        /*0310*/ 	.short	0x0100
        /*0312*/ 	.byte	0x06
	.zero		1


	//   ....[20]....
        /*0314*/ 	.word	0x000007d0
        /*0318*/ 	.word	0x000000ff
        /*031c*/ 	.word	0x000150a0
        /*0320*/ 	.short	0x0100
        /*0322*/ 	.byte	0x06
	.zero		1


	//   ....[21]....
        /*0324*/ 	.word	0x000007e0
        /*0328*/ 	.word	0x000000ff
        /*032c*/ 	.word	0x000150a8
        /*0330*/ 	.short	0x0100
        /*0332*/ 	.byte	0x06
	.zero		1


	//   ....[22]....
        /*0334*/ 	.word	0x000008e0
        /*0338*/ 	.word	0x000000ff
        /*033c*/ 	.word	0x000150c0
        /*0340*/ 	.short	0x0100
        /*0342*/ 	.byte	0x06
	.zero		1


	//   ....[23]....
        /*0344*/ 	.word	0x000008f0
        /*0348*/ 	.word	0x000000ff
        /*034c*/ 	.word	0x000150d8
        /*0350*/ 	.short	0x0100
        /*0352*/ 	.byte	0x06
	.zero		1


	//   ....[24]....
        /*0354*/ 	.word	0x00000900
        /*0358*/ 	.word	0x000000ff
        /*035c*/ 	.word	0x000150c8
        /*0360*/ 	.short	0x0100
        /*0362*/ 	.byte	0x06
	.zero		1


	//   ....[25]....
        /*0364*/ 	.word	0x00000910
        /*0368*/ 	.word	0x000000ff
        /*036c*/ 	.word	0x000150e0
        /*0370*/ 	.short	0x0100
        /*0372*/ 	.byte	0x06
	.zero		1


	//   ....[26]....
        /*0374*/ 	.word	0x00000920
        /*0378*/ 	.word	0x000000ff
        /*037c*/ 	.word	0x000150d0
        /*0380*/ 	.short	0x0100
        /*0382*/ 	.byte	0x06
	.zero		1


	//   ....[27]....
        /*0384*/ 	.word	0x00000930
        /*0388*/ 	.word	0x000000ff
        /*038c*/ 	.word	0x000150e8
        /*0390*/ 	.short	0x0100
        /*0392*/ 	.byte	0x06
	.zero		1


	//   ....[28]....
        /*0394*/ 	.word	0x00000db0
        /*0398*/ 	.word	0x000000ff
        /*039c*/ 	.word	0x00015050
        /*03a0*/ 	.short	0x010a
        /*03a2*/ 	.byte	0x08
	.zero		1


	//   ....[29]....
        /*03a4*/ 	.word	0x00000e30
        /*03a8*/ 	.word	0x000000ff
        /*03ac*/ 	.word	0x00015000
        /*03b0*/ 	.short	0x010a
        /*03b2*/ 	.byte	0x24
	.zero		1


	//   ....[30]....
        /*03b4*/ 	.word	0x00000e80
        /*03b8*/ 	.word	0x000000ff
        /*03bc*/ 	.word	0xfffffff8
        /*03c0*/ 	.short	0x010a
        /*03c2*/ 	.byte	0x20
	.zero		1


	//   ....[31]....
        /*03c4*/ 	.word	0x00001340
        /*03c8*/ 	.word	0x0000000d
        /*03cc*/ 	.word	0x00000000
        /*03d0*/ 	.short	0x0101
        /*03d2*/ 	.byte	0x21
	.zero		1


	//   ....[32]....
        /*03d4*/ 	.word	0x00002d70
        /*03d8*/ 	.word	0x000000ff
        /*03dc*/ 	.word	0x00015008
        /*03e0*/ 	.short	0x010a
        /*03e2*/ 	.byte	0x24
	.zero		1


	//   ....[33]....
        /*03e4*/ 	.word	0x00002ea0
        /*03e8*/ 	.word	0x000000ff
        /*03ec*/ 	.word	0x00000000
        /*03f0*/ 	.short	0x0101
        /*03f2*/ 	.byte	0x05
	.zero		1


	//   ....[34]....
        /*03f4*/ 	.word	0x00003010
        /*03f8*/ 	.word	0x000000ff
        /*03fc*/ 	.word	0x00015000
        /*0400*/ 	.short	0x010a
        /*0402*/ 	.byte	0x07
	.zero		1


	//   ....[35]....
        /*0404*/ 	.word	0x00004950
        /*0408*/ 	.word	0x000000ff
        /*040c*/ 	.word	0x00015000
        /*0410*/ 	.short	0x010a
        /*0412*/ 	.byte	0x05
	.zero		1


	//   ....[36]....
        /*0414*/ 	.word	0x00005060
        /*0418*/ 	.word	0x000000ff
        /*041c*/ 	.word	0x00015000
        /*0420*/ 	.short	0x010a
        /*0422*/ 	.byte	0x05
	.zero		1


	//   ....[37]....
        /*0424*/ 	.word	0x00005170
        /*0428*/ 	.word	0x000000ff
        /*042c*/ 	.word	0x00000000
        /*0430*/ 	.short	0x0101
        /*0432*/ 	.byte	0x05
	.zero		1


	//   ....[38]....
        /*0434*/ 	.word	0x00005220
        /*0438*/ 	.word	0x000000ff
        /*043c*/ 	.word	0x00000000
        /*0440*/ 	.short	0x0101
        /*0442*/ 	.byte	0x04
	.zero		1


	//   ....[39]....
        /*0444*/ 	.word	0x000053d0
        /*0448*/ 	.word	0x000000ff
        /*044c*/ 	.word	0x00015000
        /*0450*/ 	.short	0x010a
        /*0452*/ 	.byte	0x0a
	.zero		1


	//   ....[40]....
        /*0454*/ 	.word	0x00007380
        /*0458*/ 	.word	0x000000ff
        /*045c*/ 	.word	0x00015000
        /*0460*/ 	.short	0x010a
        /*0462*/ 	.byte	0x05
	.zero		1


	//   ....[41]....
        /*0464*/ 	.word	0x000077e0
        /*0468*/ 	.word	0x000000ff
        /*046c*/ 	.word	0x00015000
        /*0470*/ 	.short	0x010a
        /*0472*/ 	.byte	0x05
	.zero		1


	//   ....[42]....
        /*0474*/ 	.word	0x00007990
        /*0478*/ 	.word	0x000000ff
        /*047c*/ 	.word	0x00000000
        /*0480*/ 	.short	0x0101
        /*0482*/ 	.byte	0x05
	.zero		1


	//   ....[43]....
        /*0484*/ 	.word	0x00007a40
        /*0488*/ 	.word	0x000000ff
        /*048c*/ 	.word	0x00000000
        /*0490*/ 	.short	0x0101
        /*0492*/ 	.byte	0x04
	.zero		1


	//   ....[44]....
        /*0494*/ 	.word	0x000082d0
        /*0498*/ 	.word	0x000000ff
        /*049c*/ 	.word	0x00000008
        /*04a0*/ 	.short	0x010a
        /*04a2*/ 	.byte	0x20
	.zero		1


	//   ....[45]....
        /*04a4*/ 	.word	0x00009d70
        /*04a8*/ 	.word	0x00000000
        /*04ac*/ 	.word	0x00015090
        /*04b0*/ 	.short	0x0101
        /*04b2*/ 	.byte	0x24
	.zero		1


	//   ....[46]....
        /*04b4*/ 	.word	0x00009ec0
        /*04b8*/ 	.word	0x00000004
        /*04bc*/ 	.word	0x00015060
        /*04c0*/ 	.short	0x010a
        /*04c2*/ 	.byte	0x3f
	.zero		1


	//   ....[47]....
        /*04c4*/ 	.word	0x0000a1e0
        /*04c8*/ 	.word	0x00000002
        /*04cc*/ 	.word	0x00015028
        /*04d0*/ 	.short	0x010a
        /*04d2*/ 	.byte	0x3f
	.zero		1


	//   ....[48]....
        /*04d4*/ 	.word	0x0000a500
        /*04d8*/ 	.word	0x00000005
        /*04dc*/ 	.word	0x00015060
        /*04e0*/ 	.short	0x010a
        /*04e2*/ 	.byte	0x3f
	.zero		1


	//   ....[49]....
        /*04e4*/ 	.word	0x0000a850
        /*04e8*/ 	.word	0x00000004
        /*04ec*/ 	.word	0x00015028
        /*04f0*/ 	.short	0x010a
        /*04f2*/ 	.byte	0x3f
	.zero		1


	//   ....[50]....
        /*04f4*/ 	.word	0x0000ab80
        /*04f8*/ 	.word	0x00000006
        /*04fc*/ 	.word	0x00015028
        /*0500*/ 	.short	0x010a
        /*0502*/ 	.byte	0x3f
	.zero		1


	//   ....[51]....
        /*0504*/ 	.word	0x0000aed0
        /*0508*/ 	.word	0x00000006
        /*050c*/ 	.word	0x00015028
        /*0510*/ 	.short	0x010a
        /*0512*/ 	.byte	0x3f
	.zero		1


	//   ....[52]....
        /*0514*/ 	.word	0x0000b130
        /*0518*/ 	.word	0x00000003
        /*051c*/ 	.word	0x00015050
        /*0520*/ 	.short	0x010a
        /*0522*/ 	.byte	0x3f
	.zero		1


	//   ....[53]....
        /*0524*/ 	.word	0x0000b190
        /*0528*/ 	.word	0x00000002
        /*052c*/ 	.word	0x00015000
        /*0530*/ 	.short	0x010a
        /*0532*/ 	.byte	0x3f
	.zero		1


	//   ....[54]....
        /*0534*/ 	.word	0x0000b1f0
        /*0538*/ 	.word	0x00000003
        /*053c*/ 	.word	0xfffffff8
        /*0540*/ 	.short	0x010a
        /*0542*/ 	.byte	0x3f
	.zero		1


	//   ....[55]....
        /*0544*/ 	.word	0x0000b250
        /*0548*/ 	.word	0x00000010
        /*054c*/ 	.word	0x00015008
        /*0550*/ 	.short	0x010a
        /*0552*/ 	.byte	0x3f
	.zero		1


	//   ....[56]....
        /*0554*/ 	.word	0x0000b2b0
        /*0558*/ 	.word	0x00000006
        /*055c*/ 	.word	0x00015000
        /*0560*/ 	.short	0x010a
        /*0562*/ 	.byte	0x3f
	.zero		1


	//   ....[57]....
        /*0564*/ 	.word	0x0000b310
        /*0568*/ 	.word	0x0000000b
        /*056c*/ 	.word	0x00015000
        /*0570*/ 	.short	0x010a
        /*0572*/ 	.byte	0x3f
	.zero		1


	//   ....[58]....
        /*0574*/ 	.word	0x0000b370
        /*0578*/ 	.word	0x00000006
        /*057c*/ 	.word	0x00015000
        /*0580*/ 	.short	0x010a
        /*0582*/ 	.byte	0x3f
	.zero		1


	//   ....[59]....
        /*0584*/ 	.word	0x0000b3d0
        /*0588*/ 	.word	0x0000000b
        /*058c*/ 	.word	0x00015000
        /*0590*/ 	.short	0x010a
        /*0592*/ 	.byte	0x3f
	.zero		1


	//   ....[60]....
        /*0594*/ 	.word	0x0000b430
        /*0598*/ 	.word	0x00000003
        /*059c*/ 	.word	0x00000008
        /*05a0*/ 	.short	0x010a
        /*05a2*/ 	.byte	0x3f
	.zero		1


	//   ....[61]....
        /*05a4*/ 	.word	0x0000b480
        /*05a8*/ 	.word	0x00000004
        /*05ac*/ 	.word	0x00015060
        /*05b0*/ 	.short	0x010a
        /*05b2*/ 	.byte	0x3f
	.zero		1


	//   ....[62]....
        /*05b4*/ 	.word	0x0000b4d0
        /*05b8*/ 	.word	0x00000002
        /*05bc*/ 	.word	0x00015028
        /*05c0*/ 	.short	0x010a
        /*05c2*/ 	.byte	0x3f
	.zero		1


	//   ....[63]....
        /*05c4*/ 	.word	0x0000b520
        /*05c8*/ 	.word	0x00000005
        /*05cc*/ 	.word	0x00015060
        /*05d0*/ 	.short	0x010a
        /*05d2*/ 	.byte	0x3f
	.zero		1


	//   ....[64]....
        /*05d4*/ 	.word	0x0000b570
        /*05d8*/ 	.word	0x00000004
        /*05dc*/ 	.word	0x00015028
        /*05e0*/ 	.short	0x010a
        /*05e2*/ 	.byte	0x3f
	.zero		1


	//   ....[65]....
        /*05e4*/ 	.word	0x0000b5c0
        /*05e8*/ 	.word	0x00000006
        /*05ec*/ 	.word	0x00015028
        /*05f0*/ 	.short	0x010a
        /*05f2*/ 	.byte	0x3f
	.zero		1


	//   ....[66]....
        /*05f4*/ 	.word	0x0000b610
        /*05f8*/ 	.word	0x00000006
        /*05fc*/ 	.word	0x00015028
        /*0600*/ 	.short	0x010a
        /*0602*/ 	.byte	0x3f
	.zero		1


	//----- nvinfo : EIATTR_NUM_MBARRIERS
	.align		4
.L_38:
        /*0604*/ 	.byte	0x03, 0x38
        /*0606*/ 	.short	0x001c


	//----- nvinfo : EIATTR_EXIT_INSTR_OFFSETS
	.align		4
        /*0608*/ 	.byte	0x04, 0x1c
        /*060a*/ 	.short	(.L_40 - .L_39)


	//   ....[0]....
.L_39:
        /*060c*/ 	.word	0x000009d0


	//   ....[1]....
        /*0610*/ 	.word	0x00009d80


	//   ....[2]....
        /*0614*/ 	.word	0x00009dc0


	//   ....[3]....
        /*0618*/ 	.word	0x0000aa50


	//   ....[4]....
        /*061c*/ 	.word	0x0000b110


	//----- nvinfo : EIATTR_MAX_THREADS
	.align		4
.L_40:
        /*0620*/ 	.byte	0x04, 0x05
        /*0622*/ 	.short	(.L_42 - .L_41)
.L_41:
        /*0624*/ 	.word	0x00000180
        /*0628*/ 	.word	0x00000001
        /*062c*/ 	.word	0x00000001


	//----- nvinfo : EIATTR_CRS_STACK_SIZE
	.align		4
.L_42:
        /*0630*/ 	.byte	0x04, 0x1e
        /*0632*/ 	.short	(.L_44 - .L_43)
.L_43:
        /*0634*/ 	.word	0x00000000


	//----- nvinfo : EIATTR_CBANK_PARAM_SIZE
	.align		4
.L_44:
        /*0638*/ 	.byte	0x03, 0x19
        /*063a*/ 	.short	0x0870


	//----- nvinfo : EIATTR_PARAM_CBANK
	.align		4
        /*063c*/ 	.byte	0x04, 0x0a
        /*063e*/ 	.short	(.L_46 - .L_45)
	.align		4
.L_45:
        /*0640*/ 	.word	index@(.nv.constant0._ZN7cutlass13device_kernelINS_4fmha6kernel28FmhaKernelTmaWarpSpecializedINS1_10collective30FmhaMainloopTmaWarpSpecializedINS_12float_e4m3_tEffN4cute5tupleIJNS7_1CILi128EEENS9_ILi64EEENS9_ILi192EEEEEENS8_IJiNS9_ILi1EEENS8_IJiiEEEEEESG_NS8_IJSE_iSF_EEENS4_14ResidualFusionEJEEENS4_15FmhaFwdEpilogueIS6_fNS8_IJSB_SC_SB_EEEEENS2_23IndividualTileSchedulerEJEEEEEvNT_6ParamsE)
        /*0644*/ 	.short	0x0210
        /*0646*/ 	.short	0x0870


	//----- nvinfo : EIATTR_SW_WAR
	.align		4
.L_46:
        /*0648*/ 	.byte	0x04, 0x36
        /*064a*/ 	.short	(.L_48 - .L_47)
.L_47:
        /*064c*/ 	.word	0x00000008
.L_48:


//--------------------- .nv.callgraph             --------------------------
	.section	.nv.callgraph,"",@"SHT_CUDA_CALLGRAPH"
	.align	4
	.sectionentsize	8
	.align		4
        /*0000*/ 	.word	0x00000000
	.align		4
        /*0004*/ 	.word	0xffffffff
	.align		4
        /*0008*/ 	.word	index@(_ZN7cutlass13device_kernelINS_4fmha6kernel28FmhaKernelTmaWarpSpecializedINS1_10collective30FmhaMainloopTmaWarpSpecializedINS_12float_e4m3_tEffN4cute5tupleIJNS7_1CILi128EEENS9_ILi64EEENS9_ILi192EEEEEENS8_IJiNS9_ILi1EEENS8_IJiiEEEEEESG_NS8_IJSE_iSF_EEENS4_14ResidualFusionEJEEENS4_15FmhaFwdEpilogueIS6_fNS8_IJSB_SC_SB_EEEEENS2_23IndividualTileSchedulerEJEEEEEvNT_6ParamsE)
	.align		4
        /*000c*/ 	.word	index@(__assertfail)
	.align		4
        /*0010*/ 	.word	0x00000000
	.align		4
        /*0014*/ 	.word	0xfffffffe
	.align		4
        /*0018*/ 	.word	0x00000000
	.align		4
        /*001c*/ 	.word	0xfffffffd
	.align		4
        /*0020*/ 	.word	0x00000000
	.align		4
        /*0024*/ 	.word	0xfffffffc


//--------------------- .nv.constant4             --------------------------
	.section	.nv.constant4,"a",@progbits
	.align	8
	.align		8
.nv.constant4:
        /*0000*/ 	.dword	__assertfail
	.align		8
        /*0008*/ 	.dword	__unnamed_1
	.align		8
        /*0010*/ 	.dword	__unnamed_2
	.align		8
        /*0018*/ 	.dword	_ZN39_INTERNAL_70a5d3b7_4_k_cu_a8669575_30094cuda3std3__45__cpo5beginE
	.align		8
        /*0020*/ 	.dword	_ZN39_INTERNAL_70a5d3b7_4_k_cu_a8669575_30094cuda3std3__45__cpo3endE
	.align		8
        /*0028*/ 	.dword	_ZN39_INTERNAL_70a5d3b7_4_k_cu_a8669575_30094cuda3std3__45__cpo6cbeginE
	.align		8
        /*0030*/ 	.dword	_ZN39_INTERNAL_70a5d3b7_4_k_cu_a8669575_30094cuda3std3__45__cpo4cendE
	.align		8
        /*0038*/ 	.dword	_ZN39_INTERNAL_70a5d3b7_4_k_cu_a8669575_30094cuda3std3__441_GLOBAL__N__70a5d3b7_4_k_cu_a8669575_30096ignoreE
	.align		8
        /*0040*/ 	.dword	_ZN39_INTERNAL_70a5d3b7_4_k_cu_a8669575_30094cuda3std3__419piecewise_constructE
	.align		8
        /*0048*/ 	.dword	_ZN39_INTERNAL_70a5d3b7_4_k_cu_a8669575_30094cuda3std3__48in_placeE
	.align		8
        /*0050*/ 	.dword	_ZN39_INTERNAL_70a5d3b7_4_k_cu_a8669575_30094cuda3std6ranges3__45__cpo4swapE
	.align		8
        /*0058*/ 	.dword	_ZN39_INTERNAL_70a5d3b7_4_k_cu_a8669575_30094cuda3std6ranges3__45__cpo9iter_moveE
	.align		8
        /*0060*/ 	.dword	_ZN39_INTERNAL_70a5d3b7_4_k_cu_a8669575_30094cute7productE
	.align		8
        /*0068*/ 	.dword	_ZN39_INTERNAL_70a5d3b7_4_k_cu_a8669575_30094cute1_E
	.align		8
        /*0070*/ 	.dword	$str$24
	.align		8
        /*0078*/ 	.dword	$str$25


//--------------------- .text._ZN7cutlass13device_kernelINS_4fmha6kernel28FmhaKernelTmaWarpSpecializedINS1_10collective30FmhaMainloopTmaWarpSpecializedINS_12float_e4m3_tEffN4cute5tupleIJNS7_1CILi128EEENS9_ILi64EEENS9_ILi192EEEEEENS8_IJiNS9_ILi1EEENS8_IJiiEEEEEESG_NS8_IJSE_iSF_EEENS4_14ResidualFusionEJEEENS4_15FmhaFwdEpilogueIS6_fNS8_IJSB_SC_SB_EEEEENS2_23IndividualTileSchedulerEJEEEEEvNT_6ParamsE --------------------------
	.section	.text._ZN7cutlass13device_kernelINS_4fmha6kernel28FmhaKernelTmaWarpSpecializedINS1_10collective30FmhaMainloopTmaWarpSpecializedINS_12float_e4m3_tEffN4cute5tupleIJNS7_1CILi128EEENS9_ILi64EEENS9_ILi192EEEEEENS8_IJiNS9_ILi1EEENS8_IJiiEEEEEESG_NS8_IJSE_iSF_EEENS4_14ResidualFusionEJEEENS4_15FmhaFwdEpilogueIS6_fNS8_IJSB_SC_SB_EEEEENS2_23IndividualTileSchedulerEJEEEEEvNT_6ParamsE,"ax",@progbits
	.align	128
.text._ZN7cutlass13device_kernelINS_4fmha6kernel28FmhaKernelTmaWarpSpecializedINS1_10collective30FmhaMainloopTmaWarpSpecializedINS_12float_e4m3_tEffN4cute5tupleIJNS7_1CILi128EEENS9_ILi64EEENS9_ILi192EEEEEENS8_IJiNS9_ILi1EEENS8_IJiiEEEEEESG_NS8_IJSE_iSF_EEENS4_14ResidualFusionEJEEENS4_15FmhaFwdEpilogueIS6_fNS8_IJSB_SC_SB_EEEEENS2_23IndividualTileSchedulerEJEEEEEvNT_6ParamsE:
        .type           _ZN7cutlass13device_kernelINS_4fmha6kernel28FmhaKernelTmaWarpSpecializedINS1_10collective30FmhaMainloopTmaWarpSpecializedINS_12float_e4m3_tEffN4cute5tupleIJNS7_1CILi128EEENS9_ILi64EEENS9_ILi192EEEEEENS8_IJiNS9_ILi1EEENS8_IJiiEEEEEESG_NS8_IJSE_iSF_EEENS4_14ResidualFusionEJEEENS4_15FmhaFwdEpilogueIS6_fNS8_IJSB_SC_SB_EEEEENS2_23IndividualTileSchedulerEJEEEEEvNT_6ParamsE,@function
        .size           _ZN7cutlass13device_kernelINS_4fmha6kernel28FmhaKernelTmaWarpSpecializedINS1_10collective30FmhaMainloopTmaWarpSpecializedINS_12float_e4m3_tEffN4cute5tupleIJNS7_1CILi128EEENS9_ILi64EEENS9_ILi192EEEEEENS8_IJiNS9_ILi1EEENS8_IJiiEEEEEESG_NS8_IJSE_iSF_EEENS4_14ResidualFusionEJEEENS4_15FmhaFwdEpilogueIS6_fNS8_IJSB_SC_SB_EEEEENS2_23IndividualTileSchedulerEJEEEEEvNT_6ParamsE,(.L_x_122 - _ZN7cutlass13device_kernelINS_4fmha6kernel28FmhaKernelTmaWarpSpecializedINS1_10collective30FmhaMainloopTmaWarpSpecializedINS_12float_e4m3_tEffN4cute5tupleIJNS7_1CILi128EEENS9_ILi64EEENS9_ILi192EEEEEENS8_IJiNS9_ILi1EEENS8_IJiiEEEEEESG_NS8_IJSE_iSF_EEENS4_14ResidualFusionEJEEENS4_15FmhaFwdEpilogueIS6_fNS8_IJSB_SC_SB_EEEEENS2_23IndividualTileSchedulerEJEEEEEvNT_6ParamsE)
        .other          _ZN7cutlass13device_kernelINS_4fmha6kernel28FmhaKernelTmaWarpSpecializedINS1_10collective30FmhaMainloopTmaWarpSpecializedINS_12float_e4m3_tEffN4cute5tupleIJNS7_1CILi128EEENS9_ILi64EEENS9_ILi192EEEEEENS8_IJiNS9_ILi1EEENS8_IJiiEEEEEESG_NS8_IJSE_iSF_EEENS4_14ResidualFusionEJEEENS4_15FmhaFwdEpilogueIS6_fNS8_IJSB_SC_SB_EEEEENS2_23IndividualTileSchedulerEJEEEEEvNT_6ParamsE,@"STO_CUDA_ENTRY STV_DEFAULT"
_ZN7cutlass13device_kernelINS_4fmha6kernel28FmhaKernelTmaWarpSpecializedINS1_10collective30FmhaMainloopTmaWarpSpecializedINS_12float_e4m3_tEffN4cute5tupleIJNS7_1CILi128EEENS9_ILi64EEENS9_ILi192EEEEEENS8_IJiNS9_ILi1EEENS8_IJiiEEEEEESG_NS8_IJSE_iSF_EEENS4_14ResidualFusionEJEEENS4_15FmhaFwdEpilogueIS6_fNS8_IJSB_SC_SB_EEEEENS2_23IndividualTileSchedulerEJEEEEEvNT_6ParamsE:
[----:B------:R-:W1:Y:S01]  /*0000*/  LDC R1, c[0x0][0x28] ;  /* 0x00000a00ff017b82 */ /* 0x000e620000000800 */
[----:B------:R-:W2:Y:S01]  /*0010*/  S2R R0, SR_TID.X ;  /* 0x0000000000007919 */ /* 0x000ea20000002100 */
[----:B------:R-:W-:Y:S01]  /*0020*/  ELECT P1, URZ, PT ;  /* 0x00000000003f782f */ /* 0x000fe20003820000 */
[----:B------:R-:W-:Y:S01]  /*0030*/  BSSY B0, `(.L_x_0) ;  /* 0x0000017000007945 */ /* 0x000fe20003800000 */
[----:B--2---:R-:W-:-:S05]  /*0040*/  SHF.R.U32.HI R2, RZ, 0x5, R0 ;  /* 0x00000005ff027819 */ /* 0x004fca0000011600 */
[----:B------:R-:W2:Y:S02]  /*0050*/  SHFL.IDX PT, R3, R2, RZ, 0x1f ;  /* 0x00001fff02037589 */ /* 0x000ea400000e0000 */
[----:B--2---:R-:W-:Y:S02]  /*0060*/  R2UR UR4, R3 ;  /* 0x00000000030472ca */ /* 0x004fe400000e0000 */
[----:B------:R-:W-:-:S06]  /*0070*/  SHF.R.U32.HI R3, RZ, 0x7, R0 ;  /* 0x00000007ff037819 */ /* 0x000fcc0000011600 */
[----:B------:R-:W2:Y:S05]  /*0080*/  SHFL.IDX PT, R3, R3, RZ, 0x1f ;  /* 0x00001fff03037589 */ /* 0x000eaa00000e0000 */
[----:B------:R-:W-:Y:S02]  /*0090*/  USHF.R.S32.HI UR5, URZ, 0x1f, UR4 ;  /* 0x0000001f3f057899 */ /* 0x000fe40008011404 */
[----:B------:R-:W-:Y:S02]  /*00a0*/  ISETP.NE.OR P0, PT, RZ, UR4, !P1 ;  /* 0x00000004ff007c0c */ /* 0x000fe4000cf05670 */
[----:B------:R-:W-:-:S04]  /*00b0*/  ULEA.HI UR5, UR5, UR4, URZ, 0x2 ;  /* 0x0000000405057291 */ /* 0x000fc8000f8f103f */
[----:B------:R-:W-:-:S04]  /*00c0*/  ULOP3.LUT UR5, UR5, 0xfffffffc, URZ, 0xc0, !UPT ;  /* 0xfffffffc05057892 */ /* 0x000fc8000f8ec03f */
[----:B------:R-:W-:-:S03]  /*00d0*/  UIADD3 UR5, UR4, -UR5, URZ ;  /* 0x8000000504057290 */ /* 0x000fc6000fffe03f */
[----:B-1----:R-:W-:Y:S09]  /*00e0*/  @P0 BRA `(.L_x_1) ;  /* 0x00000000002c0947 */ /* 0x002ff20003800000 */
[----:B------:R-:W-:Y:S02]  /*00f0*/  ULDC.64 UR6, c[0x0][0x198] ;  /* 0x0000660000067ab9 */ /* 0x000fe40000000a00 */
[----:B------:R-:W-:Y:S02]  /*0100*/  UIADD3 UR8, UP0, UR6, 0xf0, URZ ;  /* 0x000000f006087890 */ /* 0x000fe4000ff1e03f */
[----:B------:R-:W-:Y:S02]  /*0110*/  UIADD3 UR10, UP1, UR6, 0x1f0, URZ ;  /* 0x000001f0060a7890 */ /* 0x000fe4000ff3e03f */
[----:B------:R-:W-:Y:S02]  /*0120*/  UIADD3 UR6, UP2, UR6, 0x2f0, URZ ;  /* 0x000002f006067890 */ /* 0x000fe4000ff5e03f */
[----:B------:R-:W-:Y:S02]  /*0130*/  UIADD3.X UR9, URZ, UR7, URZ, UP0, !UPT ;  /* 0x000000073f097290 */ /* 0x000fe400087fe43f */
[----:B------:R-:W-:-:S02]  /*0140*/  UIADD3.X UR11, URZ, UR7, URZ, UP1, !UPT ;  /* 0x000000073f0b7290 */ /* 0x000fc40008ffe43f */
[----:B------:R-:W-:-:S05]  /*0150*/  UIADD3.X UR7, URZ, UR7, URZ, UP2, !UPT ;  /* 0x000000073f077290 */ /* 0x000fca00097fe43f */
[----:B------:R1:W-:Y:S02]  /*0160*/  UTMACCTL.PF [UR8] ;  /* 0x00000000080079b9 */ /* 0x0003e40008040000 */
[----:B------:R1:W-:Y:S02]  /*0170*/  UTMACCTL.PF [UR10] ;  /* 0x000000000a0079b9 */ /* 0x0003e40008040000 */
[----:B------:R1:W-:Y:S02]  /*0180*/  UTMACCTL.PF [UR6] ;  /* 0x00000000060079b9 */ /* 0x0003e40008040000 */
[----:B-1----:R-:W-:Y:S01]  /*0190*/  NOP ;  /* 0x0000000000007918 */ /* 0x002fe20000000000 */
.L_x_1:
[----:B------:R-:W-:Y:S05]  /*01a0*/  BSYNC B0 ;  /* 0x0000000000007941 */ /* 0x000fea0003800000 */
.L_x_0:
[----:B------:R-:W1:Y:S01]  /*01b0*/  SHFL.IDX PT, R4, R2, RZ, 0x1f ;  /* 0x00001fff02047589 */ /* 0x000e6200000e0000 */
[----:B--2---:R-:W-:Y:S01]  /*01c0*/  R2UR UR37, R3 ;  /* 0x00000000032572ca */ /* 0x004fe200000e0000 */
[----:B------:R-:W-:-:S12]  /*01d0*/  UISETP.NE.AND UP0, UPT, UR5, 0x1, UPT ;  /* 0x000000010500788c */ /* 0x000fd8000bf05270 */
[----:B------:R-:W-:Y:S02]  /*01e0*/  UIADD3 UR7, UR37, -0x1, URZ ;  /* 0xffffffff25077890 */ /* 0x000fe4000fffe03f */
[----:B------:R-:W-:Y:S02]  /*01f0*/  UISETP.EQ.AND UP0, UPT, UR37, URZ, !UP0 ;  /* 0x0000003f2500728c */ /* 0x000fe4000c702270 */
[----:B------:R-:W-:Y:S02]  /*0200*/  UISETP.GE.U32.AND UP1, UPT, UR7, 0x4, UPT ;  /* 0x000000040700788c */ /* 0x000fe4000bf26070 */
[----:B------:R-:W-:Y:S01]  /*0210*/  USEL UR4, URZ, 0x1, !UP0 ;  /* 0x000000013f047887 */ /* 0x000fe2000c000000 */
[----:B-1----:R-:W-:-:S03]  /*0220*/  ISETP.NE.AND P0, PT, R4, RZ, PT ;  /* 0x000000ff0400720c */ /* 0x002fc60003f05270 */
[----:B------:R-:W-:-:S10]  /*0230*/  USEL UR4, UR4, 0x2, UP1 ;  /* 0x0000000204047887 */ /* 0x000fd40008800000 */
[----:B------:R-:W-:Y:S05]  /*0240*/  @P0 BRA `(.L_x_2) ;  /* 0x0000000000480947 */ /* 0x000fea0003800000 */
[----:B------:R-:W1:Y:S01]  /*0250*/  S2UR UR8, SR_CgaCtaId ;  /* 0x00000000000879c3 */ /* 0x000e620000008800 */
[----:B------:R-:W-:Y:S01]  /*0260*/  UMOV UR6, 0x400 ;  /* 0x0000040000067882 */ /* 0x000fe20000000000 */
[----:B------:R-:W-:Y:S01]  /*0270*/  UMOV UR9, 0x1 ;  /* 0x0000000100097882 */ /* 0x000fe20000000000 */
[----:B------:R-:W-:Y:S01]  /*0280*/  UMOV UR10, 0x80 ;  /* 0x00000080000a7882 */ /* 0x000fe20000000000 */
[----:B------:R-:W-:Y:S01]  /*0290*/  ELECT P0, URZ, PT ;  /* 0x00000000003f782f */ /* 0x000fe20003800000 */
[----:B------:R-:W-:-:S04]  /*02a0*/  UIADD3 UR10, -UR10, 0x100000, URZ ;  /* 0x001000000a0a7890 */ /* 0x000fc8000fffe13f */
[----:B------:R-:W-:Y:S02]  /*02b0*/  USHF.L.U32 UR11, UR10, 0xb, URZ ;  /* 0x0000000b0a0b7899 */ /* 0x000fe4000800063f */
[----:B------:R-:W-:Y:S02]  /*02c0*/  USHF.L.U32 UR10, UR10, 0x1, URZ ;  /* 0x000000010a0a7899 */ /* 0x000fe4000800063f */
[----:B-1----:R-:W-:Y:S02]  /*02d0*/  ULEA UR6, UR8, UR6, 0x18 ;  /* 0x0000000608067291 */ /* 0x002fe4000f8ec03f */
[----:B------:R-:W-:-:S04]  /*02e0*/  UIADD3 UR8, -UR9, 0x100000, URZ ;  /* 0x0010000009087890 */ /* 0x000fc8000fffe13f */
[----:B------:R-:W-:Y:S02]  /*02f0*/  USHF.L.U32 UR9, UR8, 0xb, URZ ;  /* 0x0000000b08097899 */ /* 0x000fe4000800063f */
[----:B------:R-:W-:Y:S01]  /*0300*/  USHF.L.U32 UR8, UR8, 0x1, URZ ;  /* 0x0000000108087899 */ /* 0x000fe2000800063f */
[----:B------:R-:W1:Y:S11]  /*0310*/  FENCE.VIEW.ASYNC.S ;  /* 0x00000000000073c6 */ /* 0x000e760000000000 */
[----:B-1----:R1:W2:Y:S01]  /*0320*/  SYNCS.EXCH.64 URZ, [UR6+0x15050], UR8 ;  /* 0x01505008063f75b2 */ /* 0x0022a20008000100 */
[----:B------:R1:W3:Y:S01]  /*0330*/  SYNCS.EXCH.64 URZ, [UR6+0x15060], UR10 ;  /* 0x0150600a063f75b2 */ /* 0x0002e20008000100 */
[----:B------:R1:W4:Y:S01]  /*0340*/  SYNCS.EXCH.64 URZ, [UR6+0x15058], UR8 ;  /* 0x01505808063f75b2 */ /* 0x0003220008000100 */
[----:B------:R1:W1:Y:S01]  /*0350*/  SYNCS.EXCH.64 URZ, [UR6+0x15068], UR10 ;  /* 0x0150680a063f75b2 */ /* 0x0002620008000100 */
[----:B------:R-:W-:Y:S01]  /*0360*/  NOP ;  /* 0x0000000000007918 */ /* 0x000fe20000000000 */
.L_x_2:
[----:B------:R-:W5:Y:S01]  /*0370*/  SHFL.IDX PT, R3, R2, RZ, 0x1f ;  /* 0x00001fff02037589 */ /* 0x000f6200000e0000 */
[----:B------:R-:W-:Y:S01]  /*0380*/  NOP ;  /* 0x0000000000007918 */ /* 0x000fe20000000000 */
[----:B-----5:R-:W-:-:S13]  /*0390*/  ISETP.NE.AND P0, PT, R3, RZ, PT ;  /* 0x000000ff0300720c */ /* 0x020fda0003f05270 */
[----:B------:R-:W-:Y:S05]  /*03a0*/  @P0 BRA `(.L_x_3) ;  /* 0x0000000000600947 */ /* 0x000fea0003800000 */
[----:B-1----:R-:W1:Y:S01]  /*03b0*/  S2UR UR8, SR_CgaCtaId ;  /* 0x00000000000879c3 */ /* 0x002e620000008800 */
[----:B------:R-:W-:Y:S01]  /*03c0*/  UMOV UR6, 0x400 ;  /* 0x0000040000067882 */ /* 0x000fe20000000000 */
[----:B------:R-:W-:Y:S01]  /*03d0*/  UMOV UR10, 0x1 ;  /* 0x00000001000a7882 */ /* 0x000fe20000000000 */
[----:B------:R-:W-:Y:S01]  /*03e0*/  UMOV UR9, 0x100 ;  /* 0x0000010000097882 */ /* 0x000fe20000000000 */
[----:B------:R-:W-:-:S04]  /*03f0*/  UIADD3 UR10, -UR10, 0x100000, URZ ;  /* 0x001000000a0a7890 */ /* 0x000fc8000fffe13f */
[----:B------:R-:W-:Y:S02]  /*0400*/  USHF.L.U32 UR11, UR10, 0xb, URZ ;  /* 0x0000000b0a0b7899 */ /* 0x000fe4000800063f */
[----:B------:R-:W-:Y:S01]  /*0410*/  USHF.L.U32 UR10, UR10, 0x1, URZ ;  /* 0x000000010a0a7899 */ /* 0x000fe2000800063f */
[----:B------:R-:W-:Y:S01]  /*0420*/  ELECT P0, URZ, PT ;  /* 0x00000000003f782f */ /* 0x000fe20003800000 */
[----:B-1----:R-:W-:Y:S02]  /*0430*/  ULEA UR6, UR8, UR6, 0x18 ;  /* 0x0000000608067291 */ /* 0x002fe4000f8ec03f */
[----:B------:R-:W-:-:S04]  /*0440*/  UIADD3 UR8, -UR9, 0x100000, URZ ;  /* 0x0010000009087890 */ /* 0x000fc8000fffe13f */
[----:B------:R-:W-:Y:S02]  /*0450*/  USHF.L.U32 UR9, UR8, 0xb, URZ ;  /* 0x0000000b08097899 */ /* 0x000fe4000800063f */
[----:B------:R-:W-:Y:S01]  /*0460*/  USHF.L.U32 UR8, UR8, 0x1, URZ ;  /* 0x0000000108087899 */ /* 0x000fe2000800063f */
[----:B------:R-:W1:Y:S03]  /*0470*/  FENCE.VIEW.ASYNC.S ;  /* 0x00000000000073c6 */ /* 0x000e660000000000 */
[----:B-1----:R1:W1:Y:S08]  /*0480*/  SYNCS.EXCH.64 URZ, [UR6+0x15000], UR10 ;  /* 0x0150000a063f75b2 */ /* 0x0022700008000100 */
[----:B------:R1:W1:Y:S01]  /*0490*/  SYNCS.EXCH.64 URZ, [UR6+0x15028], UR8 ;  /* 0x01502808063f75b2 */ /* 0x0002620008000100 */
        /* <DEDUP_REMOVED lines=8> */
[----:B------:R-:W-:Y:S01]  /*0520*/  NOP ;  /* 0x0000000000007918 */ /* 0x000fe20000000000 */
.L_x_3:
        /* <DEDUP_REMOVED lines=21> */
[----:B------:R-:W-:Y:S01]  /*0680*/  NOP ;  /* 0x0000000000007918 */ /* 0x000fe20000000000 */
.L_x_4:
[----:B------:R-:W5:Y:S01]  /*0690*/  SHFL.IDX PT, R3, R2, RZ, 0x1f ;  /* 0x00001fff02037589 */ /* 0x000f6200000e0000 */
[----:B------:R-:W-:Y:S01]  /*06a0*/  ELECT P0, URZ, PT ;  /* 0x00000000003f782f */ /* 0x000fe20003800000 */
[----:B------:R-:W-:Y:S01]  /*06b0*/  NOP ;  /* 0x0000000000007918 */ /* 0x000fe20000000000 */
[----:B-1----:R-:W-:Y:S02]  /*06c0*/  UMOV UR8, 0x80 ;  /* 0x0000008000087882 */ /* 0x002fe40000000000 */
[C---:B-----5:R-:W-:Y:S02]  /*06d0*/  ISETP.NE.OR P0, PT, R3.reuse, RZ, !P0 ;  /* 0x000000ff0300720c */ /* 0x060fe40004705670 */
[----:B------:R-:W-:-:S11]  /*06e0*/  ISETP.NE.AND P2, PT, R3, RZ, PT ;  /* 0x000000ff0300720c */ /* 0x000fd60003f45270 */
[----:B------:R-:W-:Y:S01]  /*06f0*/  VOTEU.ALL UP0, P0 ;  /* 0x00000000003f7886 */ /* 0x000fe20000000000 */
[----:B------:R-:W-:Y:S01]  /*0700*/  VOTEU.ALL UP2, P0 ;  /* 0x00000000003f7886 */ /* 0x000fe20000040000 */
[----:B------:R-:W-:Y:S01]  /*0710*/  VOTEU.ALL UP3, P0 ;  /* 0x00000000003f7886 */ /* 0x000fe20000060000 */
[----:B------:R-:W-:Y:S02]  /*0720*/  VOTEU.ALL UP4, P0 ;  /* 0x00000000003f7886 */ /* 0x000fe40000080000 */
[----:B------:R-:W1:Y:S01]  /*0730*/  @!UP0 S2UR UR10, SR_CgaCtaId ;  /* 0x00000000000a89c3 */ /* 0x000e620000008800 */
[----:B------:R-:W-:Y:S01]  /*0740*/  @!UP0 UMOV UR6, 0x400 ;  /* 0x0000040000068882 */ /* 0x000fe20000000000 */
[----:B------:R-:W-:-:S04]  /*0750*/  @!UP0 UIADD3 UR8, -UR8, 0x100000, URZ ;  /* 0x0010000008088890 */ /* 0x000fc8000fffe13f */
[----:B------:R-:W-:Y:S02]  /*0760*/  @!UP0 USHF.L.U32 UR9, UR8, 0xb, URZ ;  /* 0x0000000b08098899 */ /* 0x000fe4000800063f */
[----:B------:R-:W-:Y:S02]  /*0770*/  @!UP0 USHF.L.U32 UR8, UR8, 0x1, URZ ;  /* 0x0000000108088899 */ /* 0x000fe4000800063f */
[----:B-1----:R-:W-:Y:S01]  /*0780*/  @!UP0 ULEA UR6, UR10, UR6, 0x18 ;  /* 0x000000060a068291 */ /* 0x002fe2000f8ec03f */
[----:B------:R-:W-:Y:S01]  /*0790*/  VOTEU.ALL UP0, P0 ;  /* 0x00000000003f7886 */ /* 0x000fe20000000000 */
[----:B------:R-:W1:Y:S10]  /*07a0*/  FENCE.VIEW.ASYNC.S ;  /* 0x00000000000073c6 */ /* 0x000e740000000000 */
[----:B-1----:R1:W1:Y:S01]  /*07b0*/  @!UP0 SYNCS.EXCH.64 URZ, [UR6+0x15090], UR8 ;  /* 0x01509008063f85b2 */ /* 0x0022620008000100 */
[----:B------:R1:W1:Y:S01]  /*07c0*/  @!UP2 SYNCS.EXCH.64 URZ, [UR6+0x15098], UR8 ;  /* 0x01509808063fa5b2 */ /* 0x0002620008000100 */
[----:B------:R1:W1:Y:S01]  /*07d0*/  @!UP3 SYNCS.EXCH.64 URZ, [UR6+0x150a0], UR8 ;  /* 0x0150a008063fb5b2 */ /* 0x0002620008000100 */
[----:B------:R1:W1:Y:S01]  /*07e0*/  @!UP4 SYNCS.EXCH.64 URZ, [UR6+0x150a8], UR8 ;  /* 0x0150a808063fc5b2 */ /* 0x0002620008000100 */
[----:B------:R-:W-:Y:S01]  /*07f0*/  NOP ;  /* 0x0000000000007918 */ /* 0x000fe20000000000 */
[----:B------:R-:W-:Y:S05]  /*0800*/  @P2 BRA `(.L_x_5) ;  /* 0x0000000000502947 */ /* 0x000fea0003800000 */
[----:B-1----:R-:W1:Y:S01]  /*0810*/  S2UR UR8, SR_CgaCtaId ;  /* 0x00000000000879c3 */ /* 0x002e620000008800 */
        /* <DEDUP_REMOVED lines=12> */
[----:B-1----:R1:W1:Y:S01]  /*08e0*/  SYNCS.EXCH.64 URZ, [UR6+0x150c0], UR8 ;  /* 0x0150c008063f75b2 */ /* 0x0022620008000100 */
[----:B------:R1:W1:Y:S01]  /*08f0*/  SYNCS.EXCH.64 URZ, [UR6+0x150d8], UR10 ;  /* 0x0150d80a063f75b2 */ /* 0x0002620008000100 */
[----:B------:R1:W1:Y:S01]  /*0900*/  SYNCS.EXCH.64 URZ, [UR6+0x150c8], UR8 ;  /* 0x0150c808063f75b2 */ /* 0x0002620008000100 */
[----:B------:R1:W1:Y:S01]  /*0910*/  SYNCS.EXCH.64 URZ, [UR6+0x150e0], UR10 ;  /* 0x0150e00a063f75b2 */ /* 0x0002620008000100 */
[----:B------:R1:W1:Y:S01]  /*0920*/  SYNCS.EXCH.64 URZ, [UR6+0x150d0], UR8 ;  /* 0x0150d008063f75b2 */ /* 0x0002620008000100 */
[----:B------:R1:W1:Y:S01]  /*0930*/  SYNCS.EXCH.64 URZ, [UR6+0x150e8], UR10 ;  /* 0x0150e80a063f75b2 */ /* 0x0002620008000100 */
[----:B------:R-:W-:Y:S01]  /*0940*/  NOP ;  /* 0x0000000000007918 */ /* 0x000fe20000000000 */
.L_x_5:
[----:B------:R-:W-:Y:S01]  /*0950*/  ISETP.NE.AND P0, PT, RZ, UR37, PT ;  /* 0x00000025ff007c0c */ /* 0x000fe2000bf05270 */
[----:B------:R-:W-:Y:S01]  /*0960*/  IMAD.U32 R2, RZ, RZ, UR5 ;  /* 0x00000005ff027e24 */ /* 0x000fe2000f8e00ff */
[----:B------:R-:W-:Y:S01]  /*0970*/  NOP ;  /* 0x0000000000007918 */ /* 0x000fe20000000000 */
[----:B-1234-:R-:W-:Y:S03]  /*0980*/  BAR.SYNC.DEFER_BLOCKING 0x0 ;  /* 0x0000000000007b1d */ /* 0x01efe60000010000 */
[----:B------:R-:W-:-:S07]  /*0990*/  ISETP.EQ.AND P2, PT, R2, 0x1, P1 ;  /* 0x000000010200780c */ /* 0x000fce0000f42270 */
[----:B------:R-:W-:Y:S06]  /*09a0*/  @!P0 BRA `(.L_x_6) ;  /* 0x0000009000f88947 */ /* 0x000fec0003800000 */
[----:B------:R-:W-:-:S06]  /*09b0*/  UISETP.GT.U32.AND UP0, UPT, UR7, 0x3, UPT ;  /* 0x000000030700788c */ /* 0x000fcc000bf04070 */
[----:B------:R-:W-:-:S13]  /*09c0*/  PLOP3.LUT P0, PT, PT, PT, UP0, 0x80, 0x0 ;  /* 0x000000000000781c */ /* 0x000fda0003f0f008 */
[----:B------:R-:W-:Y:S05]  /*09d0*/  @P0 EXIT ;  /* 0x000000000000094d */ /* 0x000fea0003800000 */
.L_x_7:
[----:B------:R-:W-:-:S08]  /*09e0*/  NOP ;  /* 0x0000000000007918 */ /* 0x000fd00000000000 */
[----:B------:R-:W1:Y:S02]  /*09f0*/  USETMAXREG.TRY_ALLOC.CTAPOOL UP0, 0xf0 ;  /* 0x000000f0000079c8 */ /* 0x000e640008000600 */
[----:B-1----:R-:W-:-:S13]  /*0a00*/  PLOP3.LUT P0, PT, PT, PT, UP0, 0x80, 0x0 ;  /* 0x000000000000781c */ /* 0x002fda0003f0f008 */
[----:B------:R-:W-:Y:S05]  /*0a10*/  @!P0 BRA `(.L_x_7) ;  /* 0xfffffffc00f08947 */ /* 0x000fea000383ffff */
[----:B------:R-:W-:Y:S01]  /*0a20*/  UISETP.NE.AND UP0, UPT, UR37, 0x1, UPT ;  /* 0x000000012500788c */ /* 0x000fe2000bf05270 */
[----:B------:R-:W1:Y:S01]  /*0a30*/  S2UR UR42, SR_CTAID.X ;  /* 0x00000000002a79c3 */ /* 0x000e620000002500 */
[----:B------:R-:W-:Y:S01]  /*0a40*/  UMOV UR5, URZ ;  /* 0x0000003f00057c82 */ /* 0x000fe20008000000 */
[----:B------:R-:W-:-:S03]  /*0a50*/  UMOV UR6, URZ ;  /* 0x0000003f00067c82 */ /* 0x000fc60008000000 */
[----:B------:R-:W-:-:S13]  /*0a60*/  PLOP3.LUT P0, PT, PT, PT, UP0, 0x80, 0x0 ;  /* 0x000000000000781c */ /* 0x000fda0003f0f008 */
[----:B------:R-:W-:Y:S05]  /*0a70*/  @!P0 BRA `(.L_x_8) ;  /* 0x00000000003c8947 */ /* 0x000fea0003800000 */
[----:B------:R-:W-:Y:S01]  /*0a80*/  UISETP.NE.AND UP0, UPT, UR37, 0x2, UPT ;  /* 0x000000022500788c */ /* 0x000fe2000bf05270 */
[----:B------:R-:W-:-:S05]  /*0a90*/  UMOV UR6, 0x1 ;  /* 0x0000000100067882 */ /* 0x000fca0000000000 */
[----:B------:R-:W-:-:S13]  /*0aa0*/  PLOP3.LUT P1, PT, PT, PT, UP0, 0x80, 0x0 ;  /* 0x000000000000781c */ /* 0x000fda0003f2f008 */
[----:B------:R-:W-:Y:S05]  /*0ab0*/  @!P1 BRA `(.L_x_8) ;  /* 0x00000000002c9947 */ /* 0x000fea0003800000 */
[----:B------:R-:W-:-:S06]  /*0ac0*/  UISETP.NE.AND UP0, UPT, UR37, 0x3, UPT ;  /* 0x000000032500788c */ /* 0x000fcc000bf05270 */
[----:B------:R-:W-:-:S13]  /*0ad0*/  PLOP3.LUT P1, PT, PT, PT, UP0, 0x80, 0x0 ;  /* 0x000000000000781c */ /* 0x000fda0003f2f008 */
[----:B------:R-:W-:Y:S05]  /*0ae0*/  @!P1 BRA `(.L_x_9) ;  /* 0x0000000000189947 */ /* 0x000fea0003800000 */
[----:B------:R-:W-:-:S11]  /*0af0*/  UISETP.NE.AND UP0, UPT, UR37, 0x4, UPT ;  /* 0x000000042500788c */ /* 0x000fd6000bf05270 */
[----:B------:R-:W-:Y:S01]  /*0b00*/  @!UP0 UMOV UR5, 0x1 ;  /* 0x0000000100058882 */ /* 0x000fe20000000000 */
[----:B------:R-:W-:Y:S01]  /*0b10*/  @!UP0 UMOV UR6, 0x1 ;  /* 0x0000000100068882 */ /* 0x000fe20000000000 */
[----:B------:R-:W-:Y:S01]  /*0b20*/  @UP0 UMOV UR5, URZ ;  /* 0x0000003f00050c82 */ /* 0x000fe20008000000 */
[----:B------:R-:W-:Y:S01]  /*0b30*/  @UP0 UMOV UR6, URZ ;  /* 0x0000003f00060c82 */ /* 0x000fe20008000000 */
[----:B------:R-:W-:Y:S05]  /*0b40*/  BRA `(.L_x_8) ;  /* 0x0000000000087947 */ /* 0x000fea0003800000 */
.L_x_9:
[----:B------:R-:W-:Y:S01]  /*0b50*/  UMOV UR5, 0x1 ;  /* 0x0000000100057882 */ /* 0x000fe20000000000 */
[----:B------:R-:W-:-:S05]  /*0b60*/  UMOV UR6, URZ ;  /* 0x0000003f00067c82 */ /* 0x000fca0008000000 */
.L_x_8:
[----:B------:R-:W-:Y:S05]  /*0b70*/  @!P0 BRA `(.L_x_10) ;  /* 0x00000000003c8947 */ /* 0x000fea0003800000 */
[----:B------:R-:W-:-:S06]  /*0b80*/  UISETP.NE.AND UP0, UPT, UR37, 0x2, UPT ;  /* 0x000000022500788c */ /* 0x000fcc000bf05270 */
[----:B------:R-:W-:-:S13]  /*0b90*/  PLOP3.LUT P0, PT, PT, PT, UP0, 0x80, 0x0 ;  /* 0x000000000000781c */ /* 0x000fda0003f0f008 */
[----:B------:R-:W-:Y:S05]  /*0ba0*/  @!P0 BRA `(.L_x_11) ;  /* 0x0000000000288947 */ /* 0x000fea0003800000 */
[----:B------:R-:W-:-:S06]  /*0bb0*/  UISETP.NE.AND UP0, UPT, UR37, 0x3, UPT ;  /* 0x000000032500788c */ /* 0x000fcc000bf05270 */
[----:B------:R-:W-:-:S13]  /*0bc0*/  PLOP3.LUT P0, PT, PT, PT, UP0, 0x80, 0x0 ;  /* 0x000000000000781c */ /* 0x000fda0003f0f008 */
[----:B------:R-:W-:Y:S05]  /*0bd0*/  @!P0 BRA `(.L_x_12) ;  /* 0x0000000000148947 */ /* 0x000fea0003800000 */
[----:B------:R-:W-:-:S06]  /*0be0*/  UISETP.NE.AND UP0, UPT, UR37, 0x4, UPT ;  /* 0x000000042500788c */ /* 0x000fcc000bf05270 */
[----:B------:R-:W-:-:S13]  /*0bf0*/  PLOP3.LUT P0, PT, PT, PT, UP0, 0x80, 0x0 ;  /* 0x000000000000781c */ /* 0x000fda0003f0f008 */
[----:B------:R-:W-:Y:S05]  /*0c00*/  @P0 BRA `(.L_x_13) ;  /* 0x00000000001c0947 */ /* 0x000fea0003800000 */
[----:B-1----:R-:W-:Y:S01]  /*0c10*/  ULEA UR42, UR42, 0x3, 0x1 ;  /* 0x000000032a2a7891 */ /* 0x002fe2000f8e083f */
[----:B------:R-:W-:Y:S11]  /*0c20*/  BRA `(.L_x_13) ;  /* 0x0000000000147947 */ /* 0x000ff60003800000 */
.L_x_12:
[----:B-1----:R-:W-:Y:S01]  /*0c30*/  ULEA UR42, UR42, 0x2, 0x1 ;  /* 0x000000022a2a7891 */ /* 0x002fe2000f8e083f */
[----:B------:R-:W-:Y:S11]  /*0c40*/  BRA `(.L_x_13) ;  /* 0x00000000000c7947 */ /* 0x000ff60003800000 */
.L_x_11:
[----:B-1----:R-:W-:Y:S01]  /*0c50*/  ULEA UR42, UR42, 0x1, 0x1 ;  /* 0x000000012a2a7891 */ /* 0x002fe2000f8e083f */
[----:B------:R-:W-:Y:S11]  /*0c60*/  BRA `(.L_x_13) ;  /* 0x0000000000047947 */ /* 0x000ff60003800000 */
.L_x_10:
[----:B-1----:R-:W-:-:S12]  /*0c70*/  USHF.L.U32 UR42, UR42, 0x1, URZ ;  /* 0x000000012a2a7899 */ /* 0x002fd8000800063f */
.L_x_13:
[----:B------:R-:W-:-:S04]  /*0c80*/  ULOP3.LUT UR8, UR4, 0x1, URZ, 0xfc, !UPT ;  /* 0x0000000104087892 */ /* 0x000fc8000f8efc3f */
[----:B------:R-:W-:-:S06]  /*0c90*/  UISETP.NE.AND UP0, UPT, UR8, 0x3, UPT ;  /* 0x000000030800788c */ /* 0x000fcc000bf05270 */
[----:B------:R-:W-:-:S13]  /*0ca0*/  PLOP3.LUT P0, PT, PT, PT, UP0, 0x80, 0x0 ;  /* 0x000000000000781c */ /* 0x000fda0003f0f008 */
[----:B------:R-:W-:Y:S05]  /*0cb0*/  @!P0 BRA `(.L_x_14) ;  /* 0x0000000000048947 */ /* 0x000fea0003800000 */
[----:B-1----:R-:W-:Y:S01]  /*0cc0*/  BPT.TRAP 0x1 ;  /* 0x000000040000795c */ /* 0x002fe20000300000 */
.L_x_14:
[----:B------:R-:W2:Y:S01]  /*0cd0*/  S2UR UR8, SR_CgaCtaId ;  /* 0x00000000000879c3 */ /* 0x000ea20000008800 */
[----:B------:R-:W-:Y:S01]  /*0ce0*/  UMOV UR36, 0x400 ;  /* 0x0000040000247882 */ /* 0x000fe20000000000 */
[----:B------:R-:W-:Y:S01]  /*0cf0*/  IMAD.U32 R4, RZ, RZ, UR5 ;  /* 0x00000005ff047e24 */ /* 0x000fe2000f8e00ff */
[----:B------:R-:W-:-:S04]  /*0d00*/  SHF.R.S32.HI R3, RZ, 0x1f, R0 ;  /* 0x0000001fff037819 */ /* 0x000fc80000011400 */
[----:B------:R-:W-:Y:S02]  /*0d10*/  SHF.L.U32 R4, R4, 0x1f, RZ ;  /* 0x0000001f04047819 */ /* 0x000fe400000006ff */
[----:B------:R-:W-:-:S04]  /*0d20*/  LEA.HI R3, R3, R0, RZ, 0x7 ;  /* 0x0000000003037211 */ /* 0x000fc800078f38ff */
[----:B------:R-:W-:-:S04]  /*0d30*/  LOP3.LUT R3, R3, 0xffffff80, RZ, 0xc0, !PT ;  /* 0xffffff8003037812 */ /* 0x000fc800078ec0ff */
[----:B------:R-:W-:-:S04]  /*0d40*/  IADD3 R3, -R3, R0, RZ ;  /* 0x0000000003037210 */ /* 0x000fc80007ffe1ff */
[----:B------:R-:W-:Y:S01]  /*0d50*/  SHF.R.S32.HI R2, RZ, 0x1f, R3 ;  /* 0x0000001fff027819 */ /* 0x000fe20000011403 */
[----:B--2---:R-:W-:-:S03]  /*0d60*/  ULEA UR36, UR8, UR36, 0x18 ;  /* 0x0000002408247291 */ /* 0x004fc6000f8ec03f */
[----:B------:R-:W-:Y:S01]  /*0d70*/  LEA.HI R2, R2, R3, RZ, 0x2 ;  /* 0x0000000302027211 */ /* 0x000fe200078f10ff */
[----:B------:R-:W-:-:S03]  /*0d80*/  ULEA UR8, UR6, UR36, 0x3 ;  /* 0x0000002406087291 */ /* 0x000fc6000f8e183f */
[----:B------:R-:W-:-:S05]  /*0d90*/  LOP3.LUT R2, R2, 0x7ffffffc, RZ, 0xc0, !PT ;  /* 0x7ffffffc02027812 */ /* 0x000fca00078ec0ff */
[----:B------:R-:W-:Y:S01]  /*0da0*/  IMAD.IADD R2, R3, 0x1, -R2 ;  /* 0x0000000103027824 */ /* 0x000fe200078e0a02 */
[----:B------:R-:W2:Y:S02]  /*0db0*/  SYNCS.PHASECHK.TRANS64.TRYWAIT P1, [UR8+0x15050], R4 ;  /* 0x01505004ff0075a7 */ /* 0x000ea40008020148 */
[----:B--2---:R-:W-:Y:S05]  /*0dc0*/  @!P1 BRA `(.L_x_15) ;  /* 0x000000a000d49947 */ /* 0x004fea0003800000 */
.L_x_104:
[----:B------:R-:W-:Y:S01]  /*0dd0*/  IMAD.SHL.U32 R7, R2, 0x2, RZ ;  /* 0x0000000202077824 */ /* 0x000fe200078e00ff */
[----:B------:R-:W-:Y:S06]  /*0de0*/  @!P0 BRA `(.L_x_16) ;  /* 0x0000000000048947 */ /* 0x000fec0003800000 */
[----:B-1----:R-:W-:Y:S01]  /*0df0*/  BPT.TRAP 0x1 ;  /* 0x000000040000795c */ /* 0x002fe20000300000 */
.L_x_16:
[----:B------:R-:W-:Y:S01]  /*0e00*/  SHF.L.U32 R9, RZ, 0x1f, RZ ;  /* 0x0000001fff097819 */ /* 0x000fe200000006ff */
[----:B------:R-:W-:Y:S01]  /*0e10*/  UIADD3 UR33, UR36, 0x15090, URZ ;  /* 0x0001509024217890 */ /* 0x000fe2000fffe03f */
[----:B------:R-:W-:Y:S02]  /*0e20*/  ISETP.NE.AND P2, PT, RZ, UR7, PT ;  /* 0x00000007ff007c0c */ /* 0x000fe4000bf45270 */
[----:B------:R-:W3:Y:S02]  /*0e30*/  SYNCS.PHASECHK.TRANS64.TRYWAIT P1, [UR36+0x15000], R9 ;  /* 0x01500009ff0075a7 */ /* 0x000ee40008020164 */
[----:B---3--:R-:W-:Y:S09]  /*0e40*/  @!P1 BRA `(.L_x_17) ;  /* 0x000000a000cc9947 */ /* 0x008ff20003800000 */
.L_x_105:
[----:B------:R-:W-:Y:S01]  /*0e50*/  ULEA UR32, UR37, UR33, 0x3 ;  /* 0x0000002125207291 */ /* 0x000fe2000f8e183f */
[----:B---3--:R-:W-:-:S04]  /*0e60*/  SEL R2, RZ, 0x1, P2 ;  /* 0x00000001ff027807 */ /* 0x008fc80001000000 */
[----:B------:R-:W-:-:S04]  /*0e70*/  SHF.L.U32 R2, R2, 0x1f, RZ ;  /* 0x0000001f02027819 */ /* 0x000fc800000006ff */
[----:B------:R-:W3:Y:S02]  /*0e80*/  SYNCS.PHASECHK.TRANS64.TRYWAIT P1, [UR32+-0x8], R2 ;  /* 0xfffff802ff0075a7 */ /* 0x000ee40008020160 */
[----:B---3--:R-:W-:Y:S05]  /*0e90*/  @!P1 BRA `(.L_x_18) ;  /* 0x000000a000d09947 */ /* 0x008fea0003800000 */
.L_x_106:
[----:B------:R-:W-:Y:S01]  /*0ea0*/  USHF.R.U32.HI UR5, URZ, 0x4, UR36 ;  /* 0x000000043f057899 */ /* 0x000fe20008011624 */
[----:B------:R-:W-:Y:S01]  /*0eb0*/  WARPGROUP.ARRIVE ;  /* 0x00000000000079c5 */ /* 0x000fe20000000000 */
[----:B------:R-:W-:Y:S01]  /*0ec0*/  UIADD3 UR8, UR36, 0x6000, URZ ;  /* 0x0000600024087890 */ /* 0x000fe2000fffe03f */
[----:B------:R-:W3:Y:S01]  /*0ed0*/  LDC R8, c[0x0][0x28c] ;  /* 0x0000a300ff087b82 */ /* 0x000ee20000000800 */
[----:B------:R-:W-:Y:S01]  /*0ee0*/  ULOP3.LUT UR5, UR5, 0x3fff, URZ, 0xc0, !UPT ;  /* 0x00003fff05057892 */ /* 0x000fe2000f8ec03f */
[C---:B------:R-:W-:Y:S01]  /*0ef0*/  VIADD R5, R7.reuse, 0x8 ;  /* 0x0000000807057836 */ /* 0x040fe20000000000 */
[----:B------:R-:W-:Y:S01]  /*0f00*/  USHF.R.U32.HI UR8, URZ, 0x4, UR8 ;  /* 0x000000043f087899 */ /* 0x000fe20008011608 */
[C---:B--2---:R-:W-:Y:S01]  /*0f10*/  IADD3 R3, R7.reuse, 0x1, RZ ;  /* 0x0000000107037810 */ /* 0x044fe20007ffe0ff */
[----:B------:R-:W-:Y:S01]  /*0f20*/  ULOP3.LUT UR5, UR5, 0x10000, URZ, 0xfc, !UPT ;  /* 0x0001000005057892 */ /* 0x000fe2000f8efc3f */
[----:B------:R-:W-:Y:S01]  /*0f30*/  IADD3 R11, R7, 0x10, RZ ;  /* 0x00000010070b7810 */ /* 0x000fe20007ffe0ff */
[----:B------:R-:W-:Y:S01]  /*0f40*/  ULOP3.LUT UR8, UR8, 0x3fff, URZ, 0xc0, !UPT ;  /* 0x00003fff08087892 */ /* 0x000fe2000f8ec03f */
[----:B------:R-:W-:Y:S01]  /*0f50*/  P2R R15, PR, RZ, 0x1 ;  /* 0x00000001ff0f7803 */ /* 0x000fe20000000000 */
[----:B------:R-:W-:Y:S01]  /*0f60*/  UIMAD UR5, UR6, 0x300, UR5 ;  /* 0x00000300060578a4 */ /* 0x000fe2000f8e0205 */
[----:B------:R-:W-:Y:S01]  /*0f70*/  IMAD.MOV.U32 R119, RZ, RZ, RZ ;  /* 0x000000ffff777224 */ /* 0x000fe200078e00ff */
[----:B------:R-:W-:Y:S01]  /*0f80*/  ULOP3.LUT UR6, UR8, 0x10000, URZ, 0xfc, !UPT ;  /* 0x0001000008067892 */ /* 0x000fe2000f8efc3f */
[----:B------:R-:W-:Y:S01]  /*0f90*/  UMOV UR9, 0x80000020 ;  /* 0x8000002000097882 */ /* 0x000fe20000000000 */
[----:B------:R-:W-:Y:S01]  /*0fa0*/  UMOV UR11, 0x80000020 ;  /* 0x80000020000b7882 */ /* 0x000fe20000000000 */
[----:B------:R-:W-:-:S02]  /*0fb0*/  UIADD3 UR12, UR5, 0x2, URZ ;  /* 0x00000002050c7890 */ /* 0x000fc4000fffe03f */
[----:B------:R-:W-:Y:S02]  /*0fc0*/  UMOV UR8, UR5 ;  /* 0x0000000500087c82 */ /* 0x000fe40008000000 */
[----:B------:R-:W-:Y:S01]  /*0fd0*/  UMOV UR10, UR6 ;  /* 0x00000006000a7c82 */ /* 0x000fe20008000000 */
[----:B------:R-:W-:Y:S01]  /*0fe0*/  UIADD3 UR14, UR6, 0x2, URZ ;  /* 0x00000002060e7890 */ /* 0x000fe2000fffe03f */
[----:B------:R-:W-:Y:S01]  /*0ff0*/  QGMMA.64x64x32.F32.E4M3.E4M3 R24, gdesc[UR8], RZ, !UPT, gsb0 ;  /* 0x00e00000081879f3 */ /* 0x000fe2000c0008ff */
[----:B------:R-:W-:Y:S01]  /*1000*/  UMOV UR13, 0x80000020 ;  /* 0x80000020000d7882 */ /* 0x000fe20000000000 */
[----:B------:R-:W-:Y:S01]  /*1010*/  UMOV UR15, 0x80000020 ;  /* 0x80000020000f7882 */ /* 0x000fe20000000000 */
[----:B------:R-:W-:Y:S01]  /*1020*/  UIADD3 UR16, UR5, 0x100, URZ ;  /* 0x0000010005107890 */ /* 0x000fe2000fffe03f */
[-C--:B---3--:R-:W-:Y:S01]  /*1030*/  ISETP.GE.AND P2, PT, R5, R8.reuse, PT ;  /* 0x000000080500720c */ /* 0x088fe20003f46270 */
[----:B------:R-:W-:Y:S01]  /*1040*/  UIADD3 UR18, UR6, 0x100, URZ ;  /* 0x0000010006127890 */ /* 0x000fe2000fffe03f */
[-C--:B------:R-:W-:Y:S01]  /*1050*/  ISETP.GE.AND P4, PT, R3, R8.reuse, PT ;  /* 0x000000080300720c */ /* 0x080fe20003f86270 */
[----:B------:R-:W-:Y:S01]  /*1060*/  UMOV UR17, 0x80000020 ;  /* 0x8000002000117882 */ /* 0x000fe20000000000 */
[----:B------:R-:W-:Y:S01]  /*1070*/  UMOV UR19, 0x80000020 ;  /* 0x8000002000137882 */ /* 0x000fe20000000000 */
[----:B------:R-:W-:Y:S01]  /*1080*/  UIADD3 UR20, UR5, 0x102, URZ ;  /* 0x0000010205147890 */ /* 0x000fe2000fffe03f */
[C---:B------:R-:W-:Y:S01]  /*1090*/  VIADD R5, R7.reuse, 0x11 ;  /* 0x0000001107057836 */ /* 0x040fe20000000000 */
[----:B------:R-:W-:Y:S01]  /*10a0*/  UIADD3 UR22, UR6, 0x102, URZ ;  /* 0x0000010206167890 */ /* 0x000fe2000fffe03f */
[C---:B------:R-:W-:Y:S01]  /*10b0*/  VIADD R3, R7.reuse, 0x9 ;  /* 0x0000000907037836 */ /* 0x040fe20000000000 */
[----:B------:R-:W-:Y:S01]  /*10c0*/  UMOV UR21, 0x80000020 ;  /* 0x8000002000157882 */ /* 0x000fe20000000000 */
[----:B------:R-:W-:Y:S01]  /*10d0*/  UMOV UR23, 0x80000020 ;  /* 0x8000002000177882 */ /* 0x000fe20000000000 */
[----:B------:R-:W-:Y:S01]  /*10e0*/  UIADD3 UR24, UR5, 0x200, URZ ;  /* 0x0000020005187890 */ /* 0x000fe2000fffe03f */
[-C--:B------:R-:W-:Y:S01]  /*10f0*/  ISETP.GE.AND P1, PT, R7, R8.reuse, PT ;  /* 0x000000080700720c */ /* 0x080fe20003f26270 */
[----:B------:R-:W-:Y:S01]  /*1100*/  UIADD3 UR26, UR6, 0x200, URZ ;  /* 0x00000200061a7890 */ /* 0x000fe2000fffe03f */
[-C--:B------:R-:W-:Y:S01]  /*1110*/  ISETP.GE.AND P5, PT, R5, R8.reuse, PT ;  /* 0x000000080500720c */ /* 0x080fe20003fa6270 */
[----:B------:R-:W-:Y:S01]  /*1120*/  UMOV UR25, 0x80000020 ;  /* 0x8000002000197882 */ /* 0x000fe20000000000 */
[----:B------:R-:W-:Y:S01]  /*1130*/  UMOV UR27, 0x80000020 ;  /* 0x80000020001b7882 */ /* 0x000fe20000000000 */
[----:B------:R-:W-:Y:S01]  /*1140*/  UIADD3 UR28, UR5, 0x202, URZ ;  /* 0x00000202051c7890 */ /* 0x000fe2000fffe03f */
[-C--:B------:R-:W-:Y:S01]  /*1150*/  ISETP.GE.AND P3, PT, R3, R8.reuse, PT ;  /* 0x000000080300720c */ /* 0x080fe20003f66270 */
[----:B------:R-:W-:Y:S01]  /*1160*/  UIADD3 UR30, UR6, 0x202, URZ ;  /* 0x00000202061e7890 */ /* 0x000fe2000fffe03f */
[C---:B------:R-:W-:Y:S01]  /*1170*/  IADD3 R5, R7.reuse, 0x19, RZ ;  /* 0x0000001907057810 */ /* 0x040fe20007ffe0ff */
[----:B------:R-:W-:Y:S01]  /*1180*/  UMOV UR29, 0x80000020 ;  /* 0x80000020001d7882 */ /* 0x000fe20000000000 */
[----:B------:R-:W-:Y:S01]  /*1190*/  UMOV UR31, 0x80000020 ;  /* 0x80000020001f7882 */ /* 0x000fe20000000000 */
[----:B------:R-:W-:Y:S01]  /*11a0*/  VIADD R3, R7, 0x18 ;  /* 0x0000001807037836 */ /* 0x000fe20000000000 */
[----:B------:R-:W-:Y:S01]  /*11b0*/  ISETP.GE.AND P6, PT, R11, R8, PT ;  /* 0x000000080b00720c */ /* 0x000fe20003fc6270 */
[----:B------:R-:W-:Y:S01]  /*11c0*/  ULDC UR5, c[0x0][0x604] ;  /* 0x0001810000057ab9 */ /* 0x000fe20000000800 */
[----:B------:R-:W-:Y:S01]  /*11d0*/  USHF.L.U32 UR7, UR7, 0x3, URZ ;  /* 0x0000000307077899 */ /* 0x000fe2000800063f */
[C---:B------:R-:W-:Y:S01]  /*11e0*/  LOP3.LUT R11, R0.reuse, 0x3, RZ, 0xc0, !PT ;  /* 0x00000003000b7812 */ /* 0x040fe200078ec0ff */
[----:B------:R-:W-:-:S02]  /*11f0*/  IMAD.SHL.U32 R0, R0, 0x4, RZ ;  /* 0x0000000400007824 */ /* 0x000fc400078e00ff */
[----:B------:R-:W-:Y:S01]  /*1200*/  ULOP3.LUT UR7, UR7, 0x8, URZ, 0xc, !UPT ;  /* 0x0000000807077892 */ /* 0x000fe2000f8e0c3f */
[----:B------:R-:W-:-:S05]  /*1210*/  IADD3 R11, R11, -0x1, RZ ;  /* 0xffffffff0b0b7810 */ /* 0x000fca0007ffe0ff */
[----:B------:R-:W-:Y:S01]  /*1220*/  IMAD.U32 R13, RZ, RZ, UR7 ;  /* 0x00000007ff0d7e24 */ /* 0x000fe2000f8e00ff */
[----:B------:R-:W-:Y:S02]  /*1230*/  WARPGROUP.DEPBAR.LE gsb0, 0x0 ;  /* 0x00008000000079c5 */ /* 0x000fe40000010000 */
[----:B------:R-:W-:-:S06]  /*1240*/  WARPGROUP.ARRIVE ;  /* 0x00000000000079c5 */ /* 0x000fcc0000000000 */
[----:B------:R-:W-:Y:S03]  /*1250*/  QGMMA.64x64x32.F32.E4M3.E4M3 R24, gdesc[UR12], R24, gsb0 ;  /* 0x00e000000c1879f3 */ /* 0x000fe60008000818 */
        /* <DEDUP_REMOVED lines=13> */
[----:B------:R-:W-:Y:S01]  /*1330*/  FSEL R24, R24, -INF , !P1 ;  /* 0xff80000018187808 */ /* 0x000fe20004800000 */
[----:B------:R2:W-:Y:S01]  /*1340*/  SYNCS.ARRIVE.TRANS64.A1T0 RZ, [R13+UR33], RZ ;  /* 0x000000ff0dff79a7 */ /* 0x0005e20008100021 */
[----:B------:R-:W-:Y:S02]  /*1350*/  FSEL R25, R25, -INF , !P4 ;  /* 0xff80000019197808 */ /* 0x000fe40006000000 */
[----:B------:R-:W-:Y:S02]  /*1360*/  FSEL R27, R27, -INF , !P4 ;  /* 0xff8000001b1b7808 */ /* 0x000fe40006000000 */
[----:B------:R-:W-:-:S02]  /*1370*/  ISETP.GE.AND P4, PT, R5, R8, PT ;  /* 0x000000080500720c */ /* 0x000fc40003f86270 */
[----:B------:R-:W-:Y:S02]  /*1380*/  FSEL R26, R26, -INF , !P1 ;  /* 0xff8000001a1a7808 */ /* 0x000fe40004800000 */
[----:B------:R-:W-:Y:S02]  /*1390*/  FSEL R28, R28, -INF , !P2 ;  /* 0xff8000001c1c7808 */ /* 0x000fe40005000000 */
[----:B------:R-:W-:Y:S02]  /*13a0*/  FMNMX R5, R24, R25, !PT ;  /* 0x0000001918057209 */ /* 0x000fe40007800000 */
[----:B------:R-:W-:Y:S01]  /*13b0*/  ISETP.GE.AND P1, PT, R3, R8, PT ;  /* 0x000000080300720c */ /* 0x000fe20003f26270 */
[----:B------:R-:W-:Y:S01]  /*13c0*/  VIADD R3, R7, 0x20 ;  /* 0x0000002007037836 */ /* 0x000fe20000000000 */
[----:B------:R-:W-:Y:S02]  /*13d0*/  FSEL R29, R29, -INF , !P3 ;  /* 0xff8000001d1d7808 */ /* 0x000fe40005800000 */
[----:B------:R-:W-:-:S02]  /*13e0*/  FMNMX R2, R28, R5, !PT ;  /* 0x000000051c027209 */ /* 0x000fc40007800000 */
[----:B------:R-:W-:Y:S02]  /*13f0*/  FSEL R30, R30, -INF , !P2 ;  /* 0xff8000001e1e7808 */ /* 0x000fe40005000000 */
[----:B------:R-:W-:Y:S01]  /*1400*/  ISETP.GE.AND P2, PT, R3, R8, PT ;  /* 0x000000080300720c */ /* 0x000fe20003f46270 */
[----:B------:R-:W-:Y:S01]  /*1410*/  VIADD R3, R7, 0x21 ;  /* 0x0000002107037836 */ /* 0x000fe20000000000 */
[----:B------:R-:W-:Y:S02]  /*1420*/  FSEL R32, R32, -INF , !P6 ;  /* 0xff80000020207808 */ /* 0x000fe40007000000 */
[----:B------:R-:W-:Y:S02]  /*1430*/  FMNMX R5, R29, R2, !PT ;  /* 0x000000021d057209 */ /* 0x000fe40007800000 */
[----:B------:R-:W-:Y:S02]  /*1440*/  FSEL R31, R31, -INF , !P3 ;  /* 0xff8000001f1f7808 */ /* 0x000fe40005800000 */
[----:B------:R-:W-:-:S02]  /*1450*/  FSEL R33, R33, -INF , !P5 ;  /* 0xff80000021217808 */ /* 0x000fc40006800000 */
[----:B------:R-:W-:Y:S02]  /*1460*/  FMNMX R2, R32, R5, !PT ;  /* 0x0000000520027209 */ /* 0x000fe40007800000 */
[----:B------:R-:W-:Y:S02]  /*1470*/  ISETP.GE.AND P3, PT, R3, R8, PT ;  /* 0x000000080300720c */ /* 0x000fe40003f66270 */
[----:B------:R-:W-:Y:S02]  /*1480*/  IADD3 R3, R7, 0x28, RZ ;  /* 0x0000002807037810 */ /* 0x000fe40007ffe0ff */
[----:B------:R-:W-:Y:S02]  /*1490*/  FSEL R36, R36, -INF , !P1 ;  /* 0xff80000024247808 */ /* 0x000fe40004800000 */
[----:B------:R-:W-:Y:S02]  /*14a0*/  FMNMX R5, R33, R2, !PT ;  /* 0x0000000221057209 */ /* 0x000fe40007800000 */
[----:B------:R-:W-:-:S02]  /*14b0*/  FSEL R34, R34, -INF , !P6 ;  /* 0xff80000022227808 */ /* 0x000fc40007000000 */
[-C--:B------:R-:W-:Y:S01]  /*14c0*/  ISETP.GE.AND P6, PT, R3, R8.reuse, PT ;  /* 0x000000080300720c */ /* 0x080fe20003fc6270 */
[----:B------:R-:W-:Y:S01]  /*14d0*/  VIADD R3, R7, 0x29 ;  /* 0x0000002907037836 */ /* 0x000fe20000000000 */
[----:B------:R-:W-:Y:S02]  /*14e0*/  FSEL R37, R37, -INF , !P4 ;  /* 0xff80000025257808 */ /* 0x000fe40006000000 */
[----:B------:R-:W-:Y:S02]  /*14f0*/  FMNMX R2, R36, R5, !PT ;  /* 0x0000000524027209 */ /* 0x000fe40007800000 */
[----:B------:R-:W-:Y:S02]  /*1500*/  FSEL R35, R35, -INF , !P5 ;  /* 0xff80000023237808 */ /* 0x000fe40006800000 */
[----:B------:R-:W-:Y:S01]  /*1510*/  ISETP.GE.AND P5, PT, R3, R8, PT ;  /* 0x000000080300720c */ /* 0x000fe20003fa6270 */
[----:B------:R-:W-:Y:S01]  /*1520*/  VIADD R3, R7, 0x30 ;  /* 0x0000003007037836 */ /* 0x000fe20000000000 */
[----:B------:R-:W-:-:S02]  /*1530*/  FSEL R40, R40, -INF , !P2 ;  /* 0xff80000028287808 */ /* 0x000fc40005000000 */
[----:B------:R-:W-:Y:S02]  /*1540*/  FMNMX R5, R37, R2, !PT ;  /* 0x0000000225057209 */ /* 0x000fe40007800000 */
[----:B------:R-:W-:Y:S02]  /*1550*/  FSEL R41, R41, -INF , !P3 ;  /* 0xff80000029297808 */ /* 0x000fe40005800000 */
[----:B------:R-:W-:Y:S02]  /*1560*/  FMNMX R2, R40, R5, !PT ;  /* 0x0000000528027209 */ /* 0x000fe40007800000 */
[----:B------:R-:W-:Y:S02]  /*1570*/  FSEL R38, R38, -INF , !P1 ;  /* 0xff80000026267808 */ /* 0x000fe40004800000 */
[----:B------:R-:W-:Y:S02]  /*1580*/  ISETP.GE.AND P1, PT, R3, R8, PT ;  /* 0x000000080300720c */ /* 0x000fe40003f26270 */
[----:B------:R-:W-:-:S02]  /*1590*/  IADD3 R3, R7, 0x31, RZ ;  /* 0x0000003107037810 */ /* 0x000fc40007ffe0ff */
[----:B------:R-:W-:Y:S02]  /*15a0*/  FSEL R44, R44, -INF , !P6 ;  /* 0xff8000002c2c7808 */ /* 0x000fe40007000000 */
[----:B------:R-:W-:Y:S02]  /*15b0*/  FMNMX R5, R41, R2, !PT ;  /* 0x0000000229057209 */ /* 0x000fe40007800000 */
[----:B------:R-:W-:Y:S02]  /*15c0*/  FSEL R39, R39, -INF , !P4 ;  /* 0xff80000027277808 */ /* 0x000fe40006000000 */
[----:B------:R-:W-:Y:S01]  /*15d0*/  ISETP.GE.AND P4, PT, R3, R8, PT ;  /* 0x000000080300720c */ /* 0x000fe20003f86270 */
[----:B------:R-:W-:Y:S01]  /*15e0*/  VIADD R3, R7, 0x38 ;  /* 0x0000003807037836 */ /* 0x000fe20000000000 */
[----:B------:R-:W-:Y:S02]  /*15f0*/  FSEL R45, R45, -INF , !P5 ;  /* 0xff8000002d2d7808 */ /* 0x000fe40006800000 */
[----:B------:R-:W-:-:S02]  /*1600*/  FMNMX R2, R44, R5, !PT ;  /* 0x000000052c027209 */ /* 0x000fc40007800000 */
        /* <DEDUP_REMOVED lines=8> */
[----:B------:R-:W-:Y:S02]  /*1690*/  ISETP.GE.AND P3, PT, R3, R8, PT ;  /* 0x000000080300720c */ /* 0x000fe40003f66270 */
[----:B------:R-:W-:Y:S02]  /*16a0*/  FSEL R52, R52, -INF , !P2 ;  /* 0xff80000034347808 */ /* 0x000fe40005000000 */
[----:B------:R-:W-:Y:S02]  /*16b0*/  FMNMX R3, R49, R2, !PT ;  /* 0x0000000231037209 */ /* 0x000fe40007800000 */
[----:B------:R-:W-:Y:S02]  /*16c0*/  FSEL R53, R53, -INF , !P3 ;  /* 0xff80000035357808 */ /* 0x000fe40005800000 */
[----:B------:R-:W-:-:S02]  /*16d0*/  FMNMX R2, R52, R3, !PT ;  /* 0x0000000334027209 */ /* 0x000fc40007800000 */
[----:B------:R-:W-:Y:S02]  /*16e0*/  FSEL R46, R46, -INF , !P6 ;  /* 0xff8000002e2e7808 */ /* 0x000fe40007000000 */
[----:B------:R-:W-:Y:S02]  /*16f0*/  FMNMX R4, R53, R2, !PT ;  /* 0x0000000235047209 */ /* 0x000fe40007800000 */
[----:B------:R-:W-:Y:S02]  /*1700*/  FSEL R47, R47, -INF , !P5 ;  /* 0xff8000002f2f7808 */ /* 0x000fe40006800000 */
[----:B------:R-:W-:Y:S01]  /*1710*/  FSEL R50, R50, -INF , !P1 ;  /* 0xff80000032327808 */ /* 0x000fe20004800000 */
[----:B------:R-:W3:Y:S01]  /*1720*/  SHFL.BFLY PT, R3, R4, 0x1, 0x1f ;  /* 0x0c201f0004037f89 */ /* 0x000ee200000e0000 */
[----:B------:R-:W-:Y:S02]  /*1730*/  FSEL R51, R51, -INF , !P4 ;  /* 0xff80000033337808 */ /* 0x000fe40006000000 */
[----:B------:R-:W-:-:S02]  /*1740*/  FSEL R54, R54, -INF , !P2 ;  /* 0xff80000036367808 */ /* 0x000fc40005000000 */
[----:B------:R-:W-:Y:S02]  /*1750*/  FSEL R55, R55, -INF , !P3 ;  /* 0xff80000037377808 */ /* 0x000fe40005800000 */
[----:B---3--:R-:W-:Y:S02]  /*1760*/  FMNMX R5, R4, R3, !PT ;  /* 0x0000000304057209 */ /* 0x008fe40007800000 */
[----:B------:R-:W-:-:S03]  /*1770*/  FMNMX R3, R26, R27, !PT ;  /* 0x0000001b1a037209 */ /* 0x000fc60007800000 */
[----:B------:R-:W3:Y:S01]  /*1780*/  SHFL.BFLY PT, R6, R5, 0x2, 0x1f ;  /* 0x0c401f0005067f89 */ /* 0x000ee200000e0000 */
[----:B------:R-:W-:-:S04]  /*1790*/  FMNMX R2, R30, R3, !PT ;  /* 0x000000031e027209 */ /* 0x000fc80007800000 */
[----:B------:R-:W-:-:S04]  /*17a0*/  FMNMX R3, R31, R2, !PT ;  /* 0x000000021f037209 */ /* 0x000fc80007800000 */
[----:B------:R-:W-:-:S04]  /*17b0*/  FMNMX R2, R34, R3, !PT ;  /* 0x0000000322027209 */ /* 0x000fc80007800000 */
[----:B------:R-:W-:-:S04]  /*17c0*/  FMNMX R3, R35, R2, !PT ;  /* 0x0000000223037209 */ /* 0x000fc80007800000 */
[----:B------:R-:W-:-:S04]  /*17d0*/  FMNMX R2, R38, R3, !PT ;  /* 0x0000000326027209 */ /* 0x000fc80007800000 */
[----:B------:R-:W-:Y:S02]  /*17e0*/  FMNMX R3, R39, R2, !PT ;  /* 0x0000000227037209 */ /* 0x000fe40007800000 */
[----:B---3--:R-:W-:Y:S02]  /*17f0*/  FMNMX R6, R5, R6, !PT ;  /* 0x0000000605067209 */ /* 0x008fe40007800000 */
[----:B------:R-:W-:Y:S02]  /*1800*/  FMNMX R2, R42, R3, !PT ;  /* 0x000000032a027209 */ /* 0x000fe40007800000 */
[C---:B------:R-:W-:Y:S02]  /*1810*/  FSETP.NEU.AND P0, PT, R6.reuse, -INF , PT ;  /* 0xff8000000600780b */ /* 0x040fe40003f0d000 */
[----:B------:R-:W-:Y:S02]  /*1820*/  FMNMX R3, R43, R2, !PT ;  /* 0x000000022b037209 */ /* 0x000fe40007800000 */
[----:B------:R-:W-:-:S02]  /*1830*/  FSEL R10, R6, RZ, P0 ;  /* 0x000000ff060a7208 */ /* 0x000fc40000000000 */
[----:B------:R-:W-:-:S03]  /*1840*/  FMNMX R2, R46, R3, !PT ;  /* 0x000000032e027209 */ /* 0x000fc60007800000 */
[----:B------:R-:W-:Y:S01]  /*1850*/  FMUL R10, R10, UR5 ;  /* 0x000000050a0a7c20 */ /* 0x000fe20008400000 */
[----:B------:R-:W-:-:S03]  /*1860*/  FMNMX R3, R47, R2, !PT ;  /* 0x000000022f037209 */ /* 0x000fc60007800000 */
[--C-:B------:R-:W-:Y:S01]  /*1870*/  FFMA R24, R24, UR5, -R10.reuse ;  /* 0x0000000518187c23 */ /* 0x100fe2000800080a */
[----:B------:R-:W-:Y:S01]  /*1880*/  FMNMX R2, R50, R3, !PT ;  /* 0x0000000332027209 */ /* 0x000fe20007800000 */
[--C-:B------:R-:W-:Y:S01]  /*1890*/  FFMA R32, R32, UR5, -R10.reuse ;  /* 0x0000000520207c23 */ /* 0x100fe2000800080a */
[--C-:B------:R-:W-:Y:S01]  /*18a0*/  FFMA R25, R25, UR5, -R10.reuse ;  /* 0x0000000519197c23 */ /* 0x100fe2000800080a */
[--C-:B------:R-:W-:Y:S01]  /*18b0*/  FFMA R36, R36, UR5, -R10.reuse ;  /* 0x0000000524247c23 */ /* 0x100fe2000800080a */
[----:B------:R-:W-:Y:S01]  /*18c0*/  FSETP.GEU.AND P5, PT, R24, -126, PT ;  /* 0xc2fc00001800780b */ /* 0x000fe20003fae000 */
[--C-:B------:R-:W-:Y:S01]  /*18d0*/  FFMA R28, R28, UR5, -R10.reuse ;  /* 0x000000051c1c7c23 */ /* 0x100fe2000800080a */
[----:B------:R-:W-:Y:S01]  /*18e0*/  FMNMX R3, R51, R2, !PT ;  /* 0x0000000233037209 */ /* 0x000fe20007800000 */
        /* <DEDUP_REMOVED lines=10> */
[----:B------:R-:W-:Y:S01]  /*1990*/  @!P5 FMUL R24, R24, 0.5 ;  /* 0x3f0000001818d820 */ /* 0x000fe20000400000 */
[----:B------:R-:W-:Y:S01]  /*19a0*/  FSETP.GEU.AND P3, PT, R33, -126, PT ;  /* 0xc2fc00002100780b */ /* 0x000fe20003f6e000 */
[----:B------:R-:W3:Y:S01]  /*19b0*/  SHFL.BFLY PT, R3, R2, 0x1, 0x1f ;  /* 0x0c201f0002037f89 */ /* 0x000ee200000e0000 */
[--C-:B------:R-:W-:Y:S01]  /*19c0*/  FFMA R49, R49, UR5, -R10.reuse ;  /* 0x0000000531317c23 */ /* 0x100fe2000800080a */
[----:B------:R-:W-:Y:S01]  /*19d0*/  @!P4 FMUL R32, R32, 0.5 ;  /* 0x3f0000002020c820 */ /* 0x000fe20000400000 */
[--C-:B------:R-:W-:Y:S01]  /*19e0*/  FFMA R45, R45, UR5, -R10.reuse ;  /* 0x000000052d2d7c23 */ /* 0x100fe2000800080a */
[----:B------:R-:W4:Y:S01]  /*19f0*/  MUFU.EX2 R24, R24 ;  /* 0x0000001800187308 */ /* 0x000f220000000800 */
[----:B------:R-:W-:Y:S01]  /*1a00*/  FSETP.GEU.AND P6, PT, R29, -126, PT ;  /* 0xc2fc00001d00780b */ /* 0x000fe20003fce000 */
[----:B------:R-:W-:Y:S01]  /*1a10*/  @!P1 FMUL R25, R25, 0.5 ;  /* 0x3f00000019199820 */ /* 0x000fe20000400000 */
[--C-:B------:R-:W-:Y:S01]  /*1a20*/  FFMA R48, R48, UR5, -R10.reuse ;  /* 0x0000000530307c23 */ /* 0x100fe2000800080a */
[--C-:B------:R-:W-:Y:S01]  /*1a30*/  FFMA R40, R40, UR5, -R10.reuse ;  /* 0x0000000528287c23 */ /* 0x100fe2000800080a */
[--C-:B------:R-:W-:Y:S01]  /*1a40*/  FFMA R52, R52, UR5, -R10.reuse ;  /* 0x0000000534347c23 */ /* 0x100fe2000800080a */
[----:B------:R-:W-:Y:S01]  /*1a50*/  @!P2 FMUL R28, R28, 0.5 ;  /* 0x3f0000001c1ca820 */ /* 0x000fe20000400000 */
[----:B------:R-:W-:Y:S01]  /*1a60*/  FFMA R10, R53, UR5, -R10 ;  /* 0x00000005350a7c23 */ /* 0x000fe2000800080a */
[----:B------:R-:W5:Y:S01]  /*1a70*/  MUFU.EX2 R4, R25 ;  /* 0x0000001900047308 */ /* 0x000f620000000800 */
[----:B------:R-:W-:Y:S01]  /*1a80*/  @!P3 FMUL R33, R33, 0.5 ;  /* 0x3f0000002121b820 */ /* 0x000fe20000400000 */
[----:B------:R-:W-:-:S04]  /*1a90*/  FSETP.GEU.AND P0, PT, R40, -126, PT ;  /* 0xc2fc00002800780b */ /* 0x000fc80003f0e000 */
[----:B------:R-:W-:Y:S02]  /*1aa0*/  @!P6 FMUL R29, R29, 0.5 ;  /* 0x3f0000001d1de820 */ /* 0x000fe40000400000 */
[----:B------:R-:W1:Y:S01]  /*1ab0*/  MUFU.EX2 R32, R32 ;  /* 0x0000002000207308 */ /* 0x000e620000000800 */
[----:B----4-:R-:W-:Y:S01]  /*1ac0*/  @!P5 FMUL R24, R24, R24 ;  /* 0x000000181818d220 */ /* 0x010fe20000400000 */
[----:B------:R-:W-:Y:S02]  /*1ad0*/  FSETP.GEU.AND P5, PT, R36, -126, PT ;  /* 0xc2fc00002400780b */ /* 0x000fe40003fae000 */
[----:B---3--:R-:W-:-:S03]  /*1ae0*/  FMNMX R3, R2, R3, !PT ;  /* 0x0000000302037209 */ /* 0x008fc60007800000 */
[----:B------:R-:W-:Y:S01]  /*1af0*/  @!P0 FMUL R40, R40, 0.5 ;  /* 0x3f00000028288820 */ /* 0x000fe20000400000 */
[----:B------:R-:W3:Y:S01]  /*1b00*/  MUFU.EX2 R28, R28 ;  /* 0x0000001c001c7308 */ /* 0x000ee20000000800 */
[----:B------:R-:W4:Y:S01]  /*1b10*/  SHFL.BFLY PT, R2, R3, 0x2, 0x1f ;  /* 0x0c401f0003027f89 */ /* 0x000f2200000e0000 */
[----:B-----5:R-:W-:Y:S01]  /*1b20*/  @!P1 FMUL R4, R4, R4 ;  /* 0x0000000404049220 */ /* 0x020fe20000400000 */
[----:B------:R-:W-:-:S04]  /*1b30*/  FSETP.GEU.AND P1, PT, R37, -126, PT ;  /* 0xc2fc00002500780b */ /* 0x000fc80003f2e000 */
[----:B------:R-:W-:Y:S01]  /*1b40*/  @!P5 FMUL R36, R36, 0.5 ;  /* 0x3f0000002424d820 */ /* 0x000fe20000400000 */
[----:B------:R-:W5:Y:S01]  /*1b50*/  MUFU.EX2 R14, R33 ;  /* 0x00000021000e7308 */ /* 0x000f620000000800 */
[----:B-1----:R-:W-:Y:S01]  /*1b60*/  @!P4 FMUL R32, R32, R32 ;  /* 0x000000202020c220 */ /* 0x002fe20000400000 */
[----:B------:R-:W-:-:S06]  /*1b70*/  FSETP.GEU.AND P4, PT, R44, -126, PT ;  /* 0xc2fc00002c00780b */ /* 0x000fcc0003f8e000 */
[----:B------:R-:W1:Y:S01]  /*1b80*/  MUFU.EX2 R36, R36 ;  /* 0x0000002400247308 */ /* 0x000e620000000800 */
[----:B---3--:R-:W-:Y:S01]  /*1b90*/  @!P2 FMUL R28, R28, R28 ;  /* 0x0000001c1c1ca220 */ /* 0x008fe20000400000 */
[----:B------:R-:W-:Y:S01]  /*1ba0*/  FSETP.GEU.AND P2, PT, R41, -126, PT ;  /* 0xc2fc00002900780b */ /* 0x000fe20003f4e000 */
[----:B------:R-:W-:-:S04]  /*1bb0*/  @!P1 FMUL R37, R37, 0.5 ;  /* 0x3f00000025259820 */ /* 0x000fc80000400000 */
[----:B------:R-:W-:Y:S01]  /*1bc0*/  @!P4 FMUL R44, R44, 0.5 ;  /* 0x3f0000002c2cc820 */ /* 0x000fe20000400000 */
[----:B------:R3:W2:Y:S01]  /*1bd0*/  MUFU.EX2 R16, R37 ;  /* 0x0000002500107308 */ /* 0x0006a20000000800 */
[----:B----4-:R-:W-:Y:S01]  /*1be0*/  FMNMX R3, R3, R2, !PT ;  /* 0x0000000203037209 */ /* 0x010fe20007800000 */
[----:B-----5:R-:W-:Y:S01]  /*1bf0*/  @!P3 FMUL R14, R14, R14 ;  /* 0x0000000e0e0eb220 */ /* 0x020fe20000400000 */
[----:B------:R-:W-:-:S04]  /*1c00*/  FSETP.GEU.AND P3, PT, R45, -126, PT ;  /* 0xc2fc00002d00780b */ /* 0x000fc80003f6e000 */
[----:B------:R-:W-:Y:S01]  /*1c10*/  @!P2 FMUL R41, R41, 0.5 ;  /* 0x3f0000002929a820 */ /* 0x000fe20000400000 */
[----:B------:R-:W4:Y:S01]  /*1c20*/  MUFU.EX2 R44, R44 ;  /* 0x0000002c002c7308 */ /* 0x000f220000000800 */
[----:B-1----:R-:W-:Y:S01]  /*1c30*/  @!P5 FMUL R36, R36, R36 ;  /* 0x000000242424d220 */ /* 0x002fe20000400000 */
[----:B------:R-:W-:Y:S02]  /*1c40*/  FSETP.NEU.AND P5, PT, R3, -INF , PT ;  /* 0xff8000000300780b */ /* 0x000fe40003fad000 */
[----:B---3--:R-:W-:Y:S02]  /*1c50*/  F2FP.SATFINITE.E4M3.F32.PACK_AB_MERGE_C R37, R119, R14, RZ ;  /* 0x0000000e7725723e */ /* 0x008fe400048070ff */
[----:B------:R-:W-:Y:S02]  /*1c60*/  FSEL R2, R3, RZ, P5 ;  /* 0x000000ff03027208 */ /* 0x000fe40002800000 */
[----:B------:R-:W-:Y:S01]  /*1c70*/  FSETP.GEU.AND P5, PT, R49, -126, PT ;  /* 0xc2fc00003100780b */ /* 0x000fe20003fae000 */
[----:B------:R-:W-:Y:S01]  /*1c80*/  @!P3 FMUL R45, R45, 0.5 ;  /* 0x3f0000002d2db820 */ /* 0x000fe20000400000 */
[----:B------:R-:W1:Y:S01]  /*1c90*/  MUFU.EX2 R12, R29 ;  /* 0x0000001d000c7308 */ /* 0x000e620000000800 */
[----:B------:R-:W-:Y:S01]  /*1ca0*/  FMUL R2, R2, UR5 ;  /* 0x0000000502027c20 */ /* 0x000fe20008400000 */
[----:B--2---:R-:W-:Y:S01]  /*1cb0*/  @!P1 FMUL R16, R16, R16 ;  /* 0x0000001010109220 */ /* 0x004fe20000400000 */
[----:B------:R-:W-:-:S02]  /*1cc0*/  FSETP.GEU.AND P1, PT, R48, -126, PT ;  /* 0xc2fc00003000780b */ /* 0x000fc40003f2e000 */
[--C-:B------:R-:W-:Y:S01]  /*1cd0*/  FFMA R26, R26, UR5, -R2.reuse ;  /* 0x000000051a1a7c23 */ /* 0x100fe20008000802 */
[--C-:B------:R-:W-:Y:S01]  /*1ce0*/  FFMA R31, R31, UR5, -R2.reuse ;  /* 0x000000051f1f7c23 */ /* 0x100fe20008000802 */
[----:B----4-:R-:W-:Y:S01]  /*1cf0*/  @!P4 FMUL R44, R44, R44 ;  /* 0x0000002c2c2cc220 */ /* 0x010fe20000400000 */
[----:B------:R-:W2:Y:S01]  /*1d00*/  MUFU.EX2 R41, R41 ;  /* 0x0000002900297308 */ /* 0x000ea20000000800 */
[--C-:B------:R-:W-:Y:S01]  /*1d10*/  FFMA R27, R27, UR5, -R2.reuse ;  /* 0x000000051b1b7c23 */ /* 0x100fe20008000802 */
[----:B------:R-:W-:Y:S01]  /*1d20*/  FSETP.GEU.AND P4, PT, R26, -126, PT ;  /* 0xc2fc00001a00780b */ /* 0x000fe20003f8e000 */
[----:B------:R-:W-:Y:S01]  /*1d30*/  @!P5 FMUL R49, R49, 0.5 ;  /* 0x3f0000003131d820 */ /* 0x000fe20000400000 */
[--C-:B------:R-:W-:Y:S01]  /*1d40*/  FFMA R30, R30, UR5, -R2.reuse ;  /* 0x000000051e1e7c23 */ /* 0x100fe20008000802 */
[--C-:B------:R-:W-:Y:S01]  /*1d50*/  FFMA R38, R38, UR5, -R2.reuse ;  /* 0x0000000526267c23 */ /* 0x100fe20008000802 */
[--C-:B------:R-:W-:Y:S01]  /*1d60*/  FFMA R34, R34, UR5, -R2.reuse ;  /* 0x0000000522227c23 */ /* 0x100fe20008000802 */
[--C-:B------:R-:W-:Y:S01]  /*1d70*/  FFMA R35, R35, UR5, -R2.reuse ;  /* 0x0000000523237c23 */ /* 0x100fe20008000802 */
[----:B------:R-:W3:Y:S01]  /*1d80*/  MUFU.EX2 R45, R45 ;  /* 0x0000002d002d7308 */ /* 0x000ee20000000800 */
[----:B-1----:R-:W-:Y:S01]  /*1d90*/  @!P6 FMUL R12, R12, R12 ;  /* 0x0000000c0c0ce220 */ /* 0x002fe20000400000 */
[----:B------:R-:W-:Y:S01]  /*1da0*/  FSETP.GEU.AND P6, PT, R52, -126, PT ;  /* 0xc2fc00003400780b */ /* 0x000fe20003fce000 */
[----:B------:R-:W-:Y:S01]  /*1db0*/  @!P1 FMUL R48, R48, 0.5 ;  /* 0x3f00000030309820 */ /* 0x000fe20000400000 */
[--C-:B------:R-:W-:Y:S01]  /*1dc0*/  FFMA R43, R43, UR5, -R2.reuse ;  /* 0x000000052b2b7c23 */ /* 0x100fe20008000802 */
[--C-:B------:R-:W-:Y:S01]  /*1dd0*/  FFMA R39, R39, UR5, -R2.reuse ;  /* 0x0000000527277c23 */ /* 0x100fe20008000802 */
[--C-:B------:R-:W-:Y:S01]  /*1de0*/  FFMA R5, R42, UR5, -R2.reuse ;  /* 0x000000052a057c23 */ /* 0x100fe20008000802 */
[----:B------:R-:W-:Y:S01]  /*1df0*/  @!P4 FMUL R26, R26, 0.5 ;  /* 0x3f0000001a1ac820 */ /* 0x000fe20000400000 */
[----:B------:R-:W1:Y:S01]  /*1e00*/  MUFU.EX2 R49, R49 ;  /* 0x0000003100317308 */ /* 0x000e620000000800 */
[----:B--2---:R-:W-:Y:S01]  /*1e10*/  @!P2 FMUL R41, R41, R41 ;  /* 0x000000292929a220 */ /* 0x004fe20000400000 */
[----:B------:R-:W-:Y:S01]  /*1e20*/  FSETP.GEU.AND P2, PT, R10, -126, PT ;  /* 0xc2fc00000a00780b */ /* 0x000fe20003f4e000 */
[--C-:B------:R-:W-:Y:S01]  /*1e30*/  FFMA R46, R46, UR5, -R2.reuse ;  /* 0x000000052e2e7c23 */ /* 0x100fe20008000802 */
[--C-:B------:R-:W-:Y:S01]  /*1e40*/  FFMA R50, R50, UR5, -R2.reuse ;  /* 0x0000000532327c23 */ /* 0x100fe20008000802 */
[--C-:B------:R-:W-:Y:S01]  /*1e50*/  FFMA R47, R47, UR5, -R2.reuse ;  /* 0x000000052f2f7c23 */ /* 0x100fe20008000802 */
[--C-:B------:R-:W-:Y:S01]  /*1e60*/  FFMA R51, R51, UR5, -R2.reuse ;  /* 0x0000000533337c23 */ /* 0x100fe20008000802 */
[----:B------:R-:W-:Y:S01]  /*1e70*/  @!P6 FMUL R52, R52, 0.5 ;  /* 0x3f0000003434e820 */ /* 0x000fe20000400000 */
[----:B------:R-:W2:Y:S01]  /*1e80*/  MUFU.EX2 R48, R48 ;  /* 0x0000003000307308 */ /* 0x000ea20000000800 */
[----:B---3--:R-:W-:Y:S01]  /*1e90*/  @!P3 FMUL R45, R45, R45 ;  /* 0x0000002d2d2db220 */ /* 0x008fe20000400000 */
[----:B------:R-:W-:Y:S01]  /*1ea0*/  FSETP.GEU.AND P3, PT, R27, -126, PT ;  /* 0xc2fc00001b00780b */ /* 0x000fe20003f6e000 */
[--C-:B------:R-:W-:Y:S01]  /*1eb0*/  FFMA R54, R54, UR5, -R2.reuse ;  /* 0x0000000536367c23 */ /* 0x100fe20008000802 */
[----:B------:R-:W-:Y:S01]  /*1ec0*/  FFMA R2, R55, UR5, -R2 ;  /* 0x0000000537027c23 */ /* 0x000fe20008000802 */
[----:B------:R-:W-:Y:S01]  /*1ed0*/  FADD R13, R4, R41 ;  /* 0x00000029040d7221 */ /* 0x000fe20000000000 */
[----:B------:R-:W-:Y:S01]  /*1ee0*/  F2FP.SATFINITE.E4M3.F32.PACK_AB_MERGE_C R29, R119, R4, RZ ;  /* 0x00000004771d723e */ /* 0x000fe200048070ff */
[----:B------:R-:W-:Y:S01]  /*1ef0*/  @!P2 FMUL R10, R10, 0.5 ;  /* 0x3f0000000a0aa820 */ /* 0x000fe20000400000 */
[----:B------:R-:W3:Y:S01]  /*1f00*/  MUFU.EX2 R26, R26 ;  /* 0x0000001a001a7308 */ /* 0x000ee20000000800 */
[----:B-1----:R-:W-:Y:S01]  /*1f10*/  @!P5 FMUL R49, R49, R49 ;  /* 0x000000313131d220 */ /* 0x002fe20000400000 */
[----:B------:R-:W-:Y:S01]  /*1f20*/  FSETP.GEU.AND P5, PT, R31, -126, PT ;  /* 0xc2fc00001f00780b */ /* 0x000fe20003fae000 */
[----:B------:R-:W-:Y:S01]  /*1f30*/  FADD R4, R28, R44 ;  /* 0x0000002c1c047221 */ /* 0x000fe20000000000 */
[----:B------:R-:W-:-:S02]  /*1f40*/  F2FP.SATFINITE.E4M3.F32.PACK_AB_MERGE_C R33, R119, R12, RZ ;  /* 0x0000000c7721723e */ /* 0x000fc400048070ff */
[----:B------:R-:W-:Y:S01]  /*1f50*/  F2FP.SATFINITE.E4M3.F32.PACK_AB_MERGE_C R53, R119, R16, RZ ;  /* 0x000000107735723e */ /* 0x000fe200048070ff */
[----:B------:R-:W-:Y:S01]  /*1f60*/  @!P3 FMUL R27, R27, 0.5 ;  /* 0x3f0000001b1bb820 */ /* 0x000fe20000400000 */
[----:B------:R-:W1:Y:S01]  /*1f70*/  MUFU.EX2 R52, R52 ;  /* 0x0000003400347308 */ /* 0x000e620000000800 */
[----:B--2---:R-:W-:Y:S01]  /*1f80*/  @!P1 FMUL R48, R48, R48 ;  /* 0x0000003030309220 */ /* 0x004fe20000400000 */
[----:B------:R-:W-:Y:S02]  /*1f90*/  FSETP.GEU.AND P1, PT, R30, -126, PT ;  /* 0xc2fc00001e00780b */ /* 0x000fe40003f2e000 */
[C---:B------:R-:W-:Y:S02]  /*1fa0*/  F2FP.SATFINITE.E4M3.F32.PACK_AB_MERGE_C R57, R119.reuse, R45, RZ ;  /* 0x0000002d7739723e */ /* 0x040fe400048070ff */
[----:B------:R-:W-:Y:S01]  /*1fb0*/  F2FP.SATFINITE.E4M3.F32.PACK_AB_MERGE_C R41, R119, R41, RZ ;  /* 0x000000297729723e */ /* 0x000fe200048070ff */
[----:B------:R-:W-:Y:S01]  /*1fc0*/  @!P5 FMUL R31, R31, 0.5 ;  /* 0x3f0000001f1fd820 */ /* 0x000fe20000400000 */
[----:B------:R-:W2:Y:S01]  /*1fd0*/  MUFU.EX2 R10, R10 ;  /* 0x0000000a000a7308 */ /* 0x000ea20000000800 */
[----:B---3--:R-:W-:Y:S01]  /*1fe0*/  @!P4 FMUL R26, R26, R26 ;  /* 0x0000001a1a1ac220 */ /* 0x008fe20000400000 */
[----:B------:R-:W-:-:S02]  /*1ff0*/  FSETP.GEU.AND P4, PT, R38, -126, PT ;  /* 0xc2fc00002600780b */ /* 0x000fc40003f8e000 */
[----:B------:R-:W-:Y:S02]  /*2000*/  F2FP.SATFINITE.E4M3.F32.PACK_AB_MERGE_C R56, R119, R44, RZ ;  /* 0x0000002c7738723e */ /* 0x000fe400048070ff */
[----:B------:R-:W-:Y:S01]  /*2010*/  LOP3.LUT R57, R57, 0xffff, RZ, 0xc0, !PT ;  /* 0x0000ffff39397812 */ /* 0x000fe200078ec0ff */
[----:B------:R-:W-:Y:S01]  /*2020*/  @!P1 FMUL R30, R30, 0.5 ;  /* 0x3f0000001e1e9820 */ /* 0x000fe20000400000 */
[----:B------:R3:W4:Y:S01]  /*2030*/  MUFU.EX2 R20, R31 ;  /* 0x0000001f00147308 */ /* 0x0007220000000800 */
[----:B-1----:R-:W-:Y:S01]  /*2040*/  @!P6 FMUL R52, R52, R52 ;  /* 0x000000343434e220 */ /* 0x002fe20000400000 */
[----:B------:R-:W-:Y:S02]  /*2050*/  FSETP.GEU.AND P6, PT, R34, -126, PT ;  /* 0xc2fc00002200780b */ /* 0x000fe40003fce000 */
[----:B------:R-:W-:Y:S01]  /*2060*/  LOP3.LUT R56, R56, 0xff, RZ, 0xc0, !PT ;  /* 0x000000ff38387812 */ /* 0x000fe200078ec0ff */
[----:B------:R-:W-:Y:S01]  /*2070*/  FADD R17, R36, R52 ;  /* 0x0000003424117221 */ /* 0x000fe20000000000 */
[----:B------:R-:W-:Y:S01]  /*2080*/  F2FP.SATFINITE.E4M3.F32.PACK_AB_MERGE_C R52, R119, R52, RZ ;  /* 0x000000347734723e */ /* 0x000fe200048070ff */
[----:B------:R-:W-:Y:S01]  /*2090*/  @!P4 FMUL R38, R38, 0.5 ;  /* 0x3f0000002626c820 */ /* 0x000fe20000400000 */
[----:B------:R1:W5:Y:S01]  /*20a0*/  MUFU.EX2 R18, R27 ;  /* 0x0000001b00127308 */ /* 0x0003620000000800 */
[----:B--2---:R-:W-:Y:S01]  /*20b0*/  @!P2 FMUL R10, R10, R10 ;  /* 0x0000000a0a0aa220 */ /* 0x004fe20000400000 */
[----:B------:R-:W-:Y:S01]  /*20c0*/  FSETP.GEU.AND P2, PT, R35, -126, PT ;  /* 0xc2fc00002300780b */ /* 0x000fe20003f4e000 */
[----:B------:R-:W-:Y:S01]  /*20d0*/  FADD R4, R4, R17 ;  /* 0x0000001104047221 */ /* 0x000fe20000000000 */
[----:B---3--:R-:W-:Y:S01]  /*20e0*/  F2FP.SATFINITE.E4M3.F32.PACK_AB_MERGE_C R31, R119, R28, RZ ;  /* 0x0000001c771f723e */ /* 0x008fe200048070ff */
[----:B------:R-:W-:Y:S01]  /*20f0*/  FADD R28, R16, R10 ;  /* 0x0000000a101c7221 */ /* 0x000fe20000000000 */
[----:B------:R-:W-:Y:S01]  /*2100*/  LOP3.LUT R52, R52, 0xff, RZ, 0xc0, !PT ;  /* 0x000000ff34347812 */ /* 0x000fe200078ec0ff */
[----:B------:R-:W-:Y:S01]  /*2110*/  @!P6 FMUL R34, R34, 0.5 ;  /* 0x3f0000002222e820 */ /* 0x000fe20000400000 */
[----:B------:R-:W2:Y:S01]  /*2120*/  MUFU.EX2 R30, R30 ;  /* 0x0000001e001e7308 */ /* 0x000ea20000000800 */
[----:B----4-:R-:W-:Y:S01]  /*2130*/  @!P5 FMUL R20, R20, R20 ;  /* 0x000000141414d220 */ /* 0x010fe20000400000 */
[----:B------:R-:W-:-:S02]  /*2140*/  FSETP.GEU.AND P5, PT, R43, -126, PT ;  /* 0xc2fc00002b00780b */ /* 0x000fc40003fae000 */
[----:B-1----:R-:W-:Y:S02]  /*2150*/  F2FP.SATFINITE.E4M3.F32.PACK_AB_MERGE_C R27, R119, R24, RZ ;  /* 0x00000018771b723e */ /* 0x002fe400048070ff */
[----:B------:R-:W-:Y:S01]  /*2160*/  LOP3.LUT R31, R31, 0xff, RZ, 0xc0, !PT ;  /* 0x000000ff1f1f7812 */ /* 0x000fe200078ec0ff */
[----:B------:R-:W-:Y:S01]  /*2170*/  @!P2 FMUL R35, R35, 0.5 ;  /* 0x3f0000002323a820 */ /* 0x000fe20000400000 */
[----:B------:R-:W1:Y:S01]  /*2180*/  MUFU.EX2 R40, R40 ;  /* 0x0000002800287308 */ /* 0x000e620000000800 */
[----:B-----5:R-:W-:Y:S01]  /*2190*/  @!P3 FMUL R18, R18, R18 ;  /* 0x000000121212b220 */ /* 0x020fe20000400000 */
[----:B------:R-:W-:Y:S02]  /*21a0*/  FSETP.GEU.AND P3, PT, R39, -126, PT ;  /* 0xc2fc00002700780b */ /* 0x000fe40003f6e000 */
[----:B------:R-:W-:Y:S02]  /*21b0*/  LOP3.LUT R27, R27, 0xff, RZ, 0xc0, !PT ;  /* 0x000000ff1b1b7812 */ /* 0x000fe400078ec0ff */
[----:B------:R-:W-:Y:S01]  /*21c0*/  LOP3.LUT R44, R41, 0xffff, RZ, 0xc0, !PT ;  /* 0x0000ffff292c7812 */ /* 0x000fe200078ec0ff */
[----:B------:R-:W-:Y:S01]  /*21d0*/  @!P5 FMUL R43, R43, 0.5 ;  /* 0x3f0000002b2bd820 */ /* 0x000fe20000400000 */
[----:B------:R-:W3:Y:S01]  /*21e0*/  MUFU.EX2 R38, R38 ;  /* 0x0000002600267308 */ /* 0x000ee20000000800 */
[----:B--2---:R-:W-:Y:S01]  /*21f0*/  @!P1 FMUL R30, R30, R30 ;  /* 0x0000001e1e1e9220 */ /* 0x004fe20000400000 */
[----:B------:R-:W-:-:S02]  /*2200*/  FSETP.GEU.AND P1, PT, R5, -126, PT ;  /* 0xc2fc00000500780b */ /* 0x000fc40003f2e000 */
[----:B------:R-:W-:-:S03]  /*2210*/  PRMT R56, R57, 0x7604, R56 ;  /* 0x0000760439387816 */ /* 0x000fc60000000038 */
[----:B------:R-:W-:Y:S01]  /*2220*/  @!P3 FMUL R39, R39, 0.5 ;  /* 0x3f0000002727b820 */ /* 0x000fe20000400000 */
[----:B------:R2:W4:Y:S01]  /*2230*/  MUFU.EX2 R22, R35 ;  /* 0x0000002300167308 */ /* 0x0005220000000800 */
[----:B-1----:R-:W-:Y:S01]  /*2240*/  @!P0 FMUL R40, R40, R40 ;  /* 0x0000002828288220 */ /* 0x002fe20000400000 */
[----:B------:R-:W-:-:S04]  /*2250*/  FSETP.GEU.AND P0, PT, R46, -126, PT ;  /* 0xc2fc00002e00780b */ /* 0x000fc80003f0e000 */
[----:B------:R-:W-:Y:S01]  /*2260*/  F2FP.SATFINITE.E4M3.F32.PACK_AB_MERGE_C R55, R119, R40, RZ ;  /* 0x000000287737723e */ /* 0x000fe200048070ff */
[----:B------:R-:W-:Y:S01]  /*2270*/  @!P1 FMUL R5, R5, 0.5 ;  /* 0x3f00000005059820 */ /* 0x000fe20000400000 */
[----:B------:R1:W5:Y:S01]  /*2280*/  MUFU.EX2 R42, R39 ;  /* 0x00000027002a7308 */ /* 0x0003620000000800 */
[----:B---3--:R-:W-:Y:S01]  /*2290*/  @!P4 FMUL R38, R38, R38 ;  /* 0x000000262626c220 */ /* 0x008fe20000400000 */
[----:B------:R-:W-:Y:S02]  /*22a0*/  FSETP.GEU.AND P4, PT, R50, -126, PT ;  /* 0xc2fc00003200780b */ /* 0x000fe40003f8e000 */
[----:B--2---:R-:W-:Y:S02]  /*22b0*/  F2FP.SATFINITE.E4M3.F32.PACK_AB_MERGE_C R35, R119, R32, RZ ;  /* 0x000000207723723e */ /* 0x004fe400048070ff */
        /* <DEDUP_REMOVED lines=11> */
[----:B------:R-:W-:Y:S02]  /*2370*/  F2FP.SATFINITE.E4M3.F32.PACK_AB_MERGE_C R36, R119, R22, RZ ;  /* 0x000000167724723e */ /* 0x000fe400048070ff */
[----:B------:R-:W-:Y:S01]  /*2380*/  LOP3.LUT R39, R39, 0xff, RZ, 0xc0, !PT ;  /* 0x000000ff27277812 */ /* 0x000fe200078ec0ff */
[----:B------:R-:W-:Y:S01]  /*2390*/  @!P2 FMUL R47, R47, 0.5 ;  /* 0x3f0000002f2fa820 */ /* 0x000fe20000400000 */
[----:B------:R-:W3:Y:S01]  /*23a0*/  MUFU.EX2 R5, R5 ;  /* 0x0000000500057308 */ /* 0x000ee20000000800 */
[----:B--2---:R-:W-:Y:S01]  /*23b0*/  @!P6 FMUL R34, R34, R34 ;  /* 0x000000222222e220 */ /* 0x004fe20000400000 */
[----:B------:R-:W-:-:S02]  /*23c0*/  FSETP.GEU.AND P6, PT, R54, -126, PT ;  /* 0xc2fc00003600780b */ /* 0x000fc40003fce000 */
[----:B------:R-:W-:Y:S02]  /*23d0*/  LOP3.LUT R36, R36, 0xffff, RZ, 0xc0, !PT ;  /* 0x0000ffff24247812 */ /* 0x000fe400078ec0ff */
[----:B------:R-:W-:Y:S01]  /*23e0*/  PRMT R44, R44, 0x7604, R55 ;  /* 0x000076042c2c7816 */ /* 0x000fe20000000037 */
[----:B------:R-:W-:Y:S01]  /*23f0*/  @!P3 FMUL R51, R51, 0.5 ;  /* 0x3f0000003333b820 */ /* 0x000fe20000400000 */
[----:B------:R-:W2:Y:S01]  /*2400*/  MUFU.EX2 R46, R46 ;  /* 0x0000002e002e7308 */ /* 0x000ea20000000800 */
[----:B-1----:R-:W-:Y:S01]  /*2410*/  @!P5 FMUL R43, R43, R43 ;  /* 0x0000002b2b2bd220 */ /* 0x002fe20000400000 */
[----:B------:R-:W-:-:S03]  /*2420*/  FSETP.GEU.AND P5, PT, R2, -126, PT ;  /* 0xc2fc00000200780b */ /* 0x000fc60003fae000 */
[----:B------:R-:W-:Y:S01]  /*2430*/  FADD R19, R18, R43 ;  /* 0x0000002b12137221 */ /* 0x000fe20000000000 */
[----:B------:R-:W-:Y:S01]  /*2440*/  F2FP.SATFINITE.E4M3.F32.PACK_AB_MERGE_C R43, R119, R43, RZ ;  /* 0x0000002b772b723e */ /* 0x000fe200048070ff */
[----:B------:R-:W-:Y:S01]  /*2450*/  @!P6 FMUL R54, R54, 0.5 ;  /* 0x3f0000003636e820 */ /* 0x000fe20000400000 */
[----:B------:R-:W1:Y:S01]  /*2460*/  MUFU.EX2 R50, R50 ;  /* 0x0000003200327308 */ /* 0x000e620000000800 */
[----:B---3--:R-:W-:Y:S01]  /*2470*/  @!P1 FMUL R5, R5, R5 ;  /* 0x0000000505059220 */ /* 0x008fe20000400000 */
[----:B------:R-:W-:Y:S01]  /*2480*/  ISETP.GT.U32.AND P1, PT, R11, 0x1, PT ;  /* 0x000000010b00780c */ /* 0x000fe20003f24070 */
[----:B------:R-:W-:Y:S01]  /*2490*/  FADD R11, R24, R40 ;  /* 0x00000028180b7221 */ /* 0x000fe20000000000 */
[----:B------:R-:W-:Y:S01]  /*24a0*/  FADD R24, R14, R49 ;  /* 0x000000310e187221 */ /* 0x000fe20000000000 */
[----:B------:R-:W-:Y:S01]  /*24b0*/  FADD R16, R26, R5 ;  /* 0x000000051a107221 */ /* 0x000fe20000000000 */
[----:B------:R-:W-:Y:S01]  /*24c0*/  F2FP.SATFINITE.E4M3.F32.PACK_AB_MERGE_C R49, R119, R49, RZ ;  /* 0x000000317731723e */ /* 0x000fe200048070ff */
[----:B------:R-:W-:Y:S01]  /*24d0*/  @!P5 FMUL R2, R2, 0.5 ;  /* 0x3f0000000202d820 */ /* 0x000fe20000400000 */
[----:B------:R-:W3:Y:S01]  /*24e0*/  MUFU.EX2 R47, R47 ;  /* 0x0000002f002f7308 */ /* 0x000ee20000000800 */
[----:B--2---:R-:W-:Y:S01]  /*24f0*/  @!P0 FMUL R46, R46, R46 ;  /* 0x0000002e2e2e8220 */ /* 0x004fe20000400000 */
[----:B------:R-:W-:Y:S01]  /*2500*/  ISETP.NE.AND P0, PT, R15, RZ, PT ;  /* 0x000000ff0f00720c */ /* 0x000fe20003f05270 */
[----:B------:R-:W-:Y:S01]  /*2510*/  FADD R15, R12, R45 ;  /* 0x0000002d0c0f7221 */ /* 0x000fe20000000000 */
[----:B------:R-:W-:Y:S01]  /*2520*/  FADD R12, R32, R48 ;  /* 0x00000030200c7221 */ /* 0x000fe20000000000 */
[----:B------:R-:W-:Y:S01]  /*2530*/  F2FP.SATFINITE.E4M3.F32.PACK_AB_MERGE_C R45, R119, R5, RZ ;  /* 0x00000005772d723e */ /* 0x000fe200048070ff */
[----:B------:R-:W-:Y:S01]  /*2540*/  FADD R13, R13, R24 ;  /* 0x000000180d0d7221 */ /* 0x000fe20000000000 */
[----:B------:R-:W-:Y:S01]  /*2550*/  F2FP.SATFINITE.E4M3.F32.PACK_AB_MERGE_C R5, R119, R10, RZ ;  /* 0x0000000a7705723e */ /* 0x000fe200048070ff */
[----:B------:R-:W2:Y:S01]  /*2560*/  MUFU.EX2 R51, R51 ;  /* 0x0000003300337308 */ /* 0x000ea20000000800 */
[----:B-1----:R-:W-:Y:S01]  /*2570*/  @!P4 FMUL R50, R50, R50 ;  /* 0x000000323232c220 */ /* 0x002fe20000400000 */
[----:B------:R-:W-:Y:S01]  /*2580*/  LOP3.LUT R10, R29, 0xffff, RZ, 0xc0, !PT ;  /* 0x0000ffff1d0a7812 */ /* 0x000fe200078ec0ff */
[----:B------:R-:W-:Y:S01]  /*2590*/  FADD R11, R11, R12 ;  /* 0x0000000c0b0b7221 */ /* 0x000fe20000000000 */
[C---:B------:R-:W-:Y:S01]  /*25a0*/  F2FP.SATFINITE.E4M3.F32.PACK_AB_MERGE_C R32, R119.reuse, R20, RZ ;  /* 0x000000147720723e */ /* 0x040fe200048070ff */
[----:B------:R-:W-:Y:S01]  /*25b0*/  FADD R23, R34, R50 ;  /* 0x0000003222177221 */ /* 0x000fe20000000000 */
[----:B------:R-:W-:Y:S01]  /*25c0*/  F2FP.SATFINITE.E4M3.F32.PACK_AB_MERGE_C R34, R119, R34, RZ ;  /* 0x000000227722723e */ /* 0x000fe200048070ff */
[----:B------:R-:W-:Y:S01]  /*25d0*/  IMAD.U32 R45, R45, 0x10000, RZ ;  /* 0x000100002d2d7824 */ /* 0x000fe200078e00ff */
[----:B------:R-:W1:Y:S01]  /*25e0*/  MUFU.EX2 R54, R54 ;  /* 0x0000003600367308 */ /* 0x000e620000000800 */
[----:B---3--:R-:W-:Y:S01]  /*25f0*/  @!P2 FMUL R47, R47, R47 ;  /* 0x0000002f2f2fa220 */ /* 0x008fe20000400000 */
[----:B------:R-:W-:Y:S01]  /*2600*/  LOP3.LUT R12, R37, 0xffff, RZ, 0xc0, !PT ;  /* 0x0000ffff250c7812 */ /* 0x000fe200078ec0ff */
[----:B------:R-:W-:Y:S01]  /*2610*/  IMAD.U32 R29, R34, 0x10000, RZ ;  /* 0x00010000221d7824 */ /* 0x000fe200078e00ff */
[C---:B------:R-:W-:Y:S01]  /*2620*/  F2FP.SATFINITE.E4M3.F32.PACK_AB_MERGE_C R48, R119.reuse, R48, RZ ;  /* 0x000000307730723e */ /* 0x040fe200048070ff */
[----:B------:R-:W-:Y:S01]  /*2630*/  FADD R21, R20, R47 ;  /* 0x0000002f14157221 */ /* 0x000fe20000000000 */
[----:B------:R-:W-:Y:S01]  /*2640*/  F2FP.SATFINITE.E4M3.F32.PACK_AB_MERGE_C R14, R119, R18, RZ ;  /* 0x00000012770e723e */ /* 0x000fe200048070ff */
[----:B------:R-:W-:Y:S01]  /*2650*/  FADD R18, R30, R46 ;  /* 0x0000002e1e127221 */ /* 0x000fe20000000000 */
[----:B------:R-:W3:Y:S01]  /*2660*/  MUFU.EX2 R2, R2 ;  /* 0x0000000200027308 */ /* 0x000ee20000000800 */
[----:B--2---:R-:W-:Y:S01]  /*2670*/  @!P3 FMUL R51, R51, R51 ;  /* 0x000000333333b220 */ /* 0x004fe20000400000 */
[----:B------:R-:W-:Y:S01]  /*2680*/  PRMT R10, R10, 0x7604, R27 ;  /* 0x000076040a0a7816 */ /* 0x000fe2000000001b */
[----:B------:R-:W-:Y:S01]  /*2690*/  FADD R28, R15, R28 ;  /* 0x0000001c0f1c7221 */ /* 0x000fe20000000000 */
[C---:B------:R-:W-:Y:S01]  /*26a0*/  F2FP.SATFINITE.E4M3.F32.PACK_AB_MERGE_C R26, R119.reuse, R26, RZ ;  /* 0x0000001a771a723e */ /* 0x040fe200048070ff */
[----:B------:R-:W-:Y:S01]  /*26b0*/  FADD R20, R22, R51 ;  /* 0x0000003316147221 */ /* 0x000fe20000000000 */
[C---:B------:R-:W-:Y:S01]  /*26c0*/  F2FP.SATFINITE.E4M3.F32.PACK_AB_MERGE_C R30, R119.reuse, R30, RZ ;  /* 0x0000001e771e723e */ /* 0x040fe200048070ff */
[----:B------:R-:W-:Y:S01]  /*26d0*/  FADD R16, R16, R23 ;  /* 0x0000001710107221 */ /* 0x000fe20000000000 */
[C---:B------:R-:W-:Y:S01]  /*26e0*/  F2FP.SATFINITE.E4M3.F32.PACK_AB_MERGE_C R40, R119.reuse, R38, RZ ;  /* 0x000000267728723e */ /* 0x040fe200048070ff */
[----:B-1----:R-:W-:Y:S01]  /*26f0*/  @!P6 FMUL R54, R54, R54 ;  /* 0x000000363636e220 */ /* 0x002fe20000400000 */
[----:B------:R-:W-:Y:S01]  /*2700*/  F2FP.SATFINITE.E4M3.F32.PACK_AB_MERGE_C R46, R119, R46, RZ ;  /* 0x0000002e772e723e */ /* 0x000fe200048070ff */
[----:B------:R-:W-:Y:S01]  /*2710*/  FADD R19, R19, R20 ;  /* 0x0000001413137221 */ /* 0x000fe20000000000 */
[C---:B------:R-:W-:Y:S01]  /*2720*/  F2FP.SATFINITE.E4M3.F32.PACK_AB_MERGE_C R47, R119.reuse, R47, RZ ;  /* 0x0000002f772f723e */ /* 0x040fe200048070ff */
[----:B------:R-:W-:Y:S01]  /*2730*/  FADD R25, R38, R54 ;  /* 0x0000003626197221 */ /* 0x000fe20000000000 */
[----:B------:R-:W-:Y:S01]  /*2740*/  F2FP.SATFINITE.E4M3.F32.PACK_AB_MERGE_C R50, R119, R50, RZ ;  /* 0x000000327732723e */ /* 0x000fe200048070ff */
[----:B------:R-:W-:Y:S01]  /*2750*/  FADD R4, R11, R4 ;  /* 0x000000040b047221 */ /* 0x000fe20000000000 */
[C---:B------:R-:W-:Y:S01]  /*2760*/  F2FP.SATFINITE.E4M3.F32.PACK_AB_MERGE_C R51, R119.reuse, R51, RZ ;  /* 0x000000337733723e */ /* 0x040fe200048070ff */
[----:B---3--:R-:W-:Y:S01]  /*2770*/  @!P5 FMUL R2, R2, R2 ;  /* 0x000000020202d220 */ /* 0x008fe20000400000 */
[----:B------:R-:W-:Y:S01]  /*2780*/  F2FP.SATFINITE.E4M3.F32.PACK_AB_MERGE_C R54, R119, R54, RZ ;  /* 0x000000367736723e */ /* 0x000fe200048070ff */
[----:B------:R-:W-:Y:S01]  /*2790*/  FADD R25, R18, R25 ;  /* 0x0000001912197221 */ /* 0x000fe20000000000 */
[----:B------:R-:W-:Y:S01]  /*27a0*/  LOP3.LUT R27, R5, 0xffff, RZ, 0xc0, !PT ;  /* 0x0000ffff051b7812 */ /* 0x000fe200078ec0ff */
[----:B------:R-:W-:Y:S01]  /*27b0*/  FADD R22, R42, R2 ;  /* 0x000000022a167221 */ /* 0x000fe20000000000 */
[----:B------:R-:W-:Y:S01]  /*27c0*/  F2FP.SATFINITE.E4M3.F32.PACK_AB_MERGE_C R42, R119, R42, RZ ;  /* 0x0000002a772a723e */ /* 0x000fe200048070ff */
[----:B------:R-:W-:Y:S01]  /*27d0*/  FADD R13, R13, R28 ;  /* 0x0000001c0d0d7221 */ /* 0x000fe20000000000 */
[----:B------:R-:W-:Y:S01]  /*27e0*/  F2FP.SATFINITE.E4M3.F32.PACK_AB_MERGE_C R119, R119, R2, RZ ;  /* 0x000000027777723e */ /* 0x000fe200048070ff */
[----:B------:R-:W-:Y:S01]  /*27f0*/  FADD R22, R21, R22 ;  /* 0x0000001615167221 */ /* 0x000fe20000000000 */
[----:B------:R-:W-:Y:S01]  /*2800*/  PRMT R12, R12, 0x7604, R35 ;  /* 0x000076040c0c7816 */ /* 0x000fe20000000023 */
[----:B------:R-:W-:Y:S01]  /*2810*/  FADD R16, R16, R25 ;  /* 0x0000001910107221 */ /* 0x000fe20000000000 */
[----:B------:R-:W-:Y:S01]  /*2820*/  LOP3.LUT R2, R33, 0xffff, RZ, 0xc0, !PT ;  /* 0x0000ffff21027812 */ /* 0x000fe200078ec0ff */
[----:B------:R-:W-:Y:S01]  /*2830*/  IMAD.U32 R33, R54, 0x10000, RZ ;  /* 0x0001000036217824 */ /* 0x000fe200078e00ff */
[----:B------:R-:W-:Y:S01]  /*2840*/  LOP3.LUT R48, R48, 0xff, RZ, 0xc0, !PT ;  /* 0x000000ff30307812 */ /* 0x000fe200078ec0ff */
[----:B------:R-:W-:Y:S01]  /*2850*/  FADD R19, R19, R22 ;  /* 0x0000001613137221 */ /* 0x000fe20000000000 */
[----:B------:R-:W-:Y:S01]  /*2860*/  LOP3.LUT R49, R49, 0xffff, RZ, 0xc0, !PT ;  /* 0x0000ffff31317812 */ /* 0x000fe200078ec0ff */
[----:B------:R-:W-:Y:S01]  /*2870*/  FADD R4, R4, R13 ;  /* 0x0000000d04047221 */ /* 0x000fe20000000000 */
[----:B------:R-:W-:Y:S01]  /*2880*/  PRMT R52, R27, 0x7604, R52 ;  /* 0x000076041b347816 */ /* 0x000fe20000000034 */
[----:B------:R-:W-:Y:S01]  /*2890*/  IMAD.U32 R27, R30, 0x10000, RZ ;  /* 0x000100001e1b7824 */ /* 0x000fe200078e00ff */
[----:B------:R-:W-:-:S02]  /*28a0*/  LOP3.LUT R12, R12, 0xff0000, R29, 0xf8, !PT ;  /* 0x00ff00000c0c7812 */ /* 0x000fc400078ef81d */
[----:B------:R-:W-:Y:S02]  /*28b0*/  PRMT R2, R2, 0x7604, R31 ;  /* 0x0000760402027816 */ /* 0x000fe4000000001f */
[----:B------:R-:W-:Y:S02]  /*28c0*/  PRMT R48, R49, 0x7604, R48 ;  /* 0x0000760431307816 */ /* 0x000fe40000000030 */
[----:B------:R-:W-:Y:S02]  /*28d0*/  SHF.L.U32 R29, R50, 0x10, RZ ;  /* 0x00000010321d7819 */ /* 0x000fe400000006ff */
[----:B------:R-:W-:Y:S02]  /*28e0*/  LOP3.LUT R38, R53, 0xffff, RZ, 0xc0, !PT ;  /* 0x0000ffff35267812 */ /* 0x000fe400078ec0ff */
[----:B------:R-:W-:Y:S02]  /*28f0*/  SHF.L.U32 R5, R26, 0x10, RZ ;  /* 0x000000101a057819 */ /* 0x000fe400000006ff */
[----:B------:R-:W-:-:S02]  /*2900*/  LOP3.LUT R119, R119, 0xffff, RZ, 0xc0, !PT ;  /* 0x0000ffff77777812 */ /* 0x000fc400078ec0ff */
[----:B------:R-:W-:Y:S01]  /*2910*/  LOP3.LUT R2, R2, 0xff0000, R27, 0xf8, !PT ;  /* 0x00ff000002027812 */ /* 0x000fe200078ef81b */
[----:B------:R-:W-:Y:S01]  /*2920*/  IMAD.U32 R27, R46, 0x10000, RZ ;  /* 0x000100002e1b7824 */ /* 0x000fe200078e00ff */
[----:B------:R-:W-:Y:S01]  /*2930*/  LOP3.LUT R48, R48, 0xff0000, R29, 0xf8, !PT ;  /* 0x00ff000030307812 */ /* 0x000fe200078ef81d */
[----:B------:R-:W-:Y:S01]  /*2940*/  IMAD.SHL.U32 R29, R36, 0x1000000, RZ ;  /* 0x01000000241d7824 */ /* 0x000fe200078e00ff */
[----:B------:R-:W-:Y:S02]  /*2950*/  LOP3.LUT R42, R42, 0xffff, RZ, 0xc0, !PT ;  /* 0x0000ffff2a2a7812 */ /* 0x000fe400078ec0ff */
[----:B------:R-:W-:Y:S02]  /*2960*/  LOP3.LUT R14, R14, 0xffff, RZ, 0xc0, !PT ;  /* 0x0000ffff0e0e7812 */ /* 0x000fe400078ec0ff */
[----:B------:R-:W-:Y:S01]  /*2970*/  LOP3.LUT R47, R47, 0xffff, RZ, 0xc0, !PT ;  /* 0x0000ffff2f2f7812 */ /* 0x000fe200078ec0ff */
[----:B------:R-:W-:Y:S01]  /*2980*/  IMAD.SHL.U32 R42, R42, 0x1000000, RZ ;  /* 0x010000002a2a7824 */ /* 0x000fe200078e00ff */
[----:B------:R-:W-:Y:S01]  /*2990*/  LOP3.LUT R51, R51, 0xffff, RZ, 0xc0, !PT ;  /* 0x0000ffff33337812 */ /* 0x000fe200078ec0ff */
[----:B------:R-:W-:Y:S01]  /*29a0*/  IMAD.SHL.U32 R14, R14, 0x1000000, RZ ;  /* 0x010000000e0e7824 */ /* 0x000fe200078e00ff */
[----:B------:R-:W-:Y:S01]  /*29b0*/  PRMT R38, R38, 0x7604, R39 ;  /* 0x0000760426267816 */ /* 0x000fe20000000027 */
[----:B------:R-:W-:Y:S01]  /*29c0*/  IMAD.SHL.U32 R47, R47, 0x1000000, RZ ;  /* 0x010000002f2f7824 */ /* 0x000fe200078e00ff */
[----:B------:R-:W-:Y:S01]  /*29d0*/  LOP3.LUT R5, R10, 0xff0000, R5, 0xf8, !PT ;  /* 0x00ff00000a057812 */ /* 0x000fe200078ef805 */
[----:B------:R-:W-:Y:S01]  /*29e0*/  IMAD.SHL.U32 R51, R51, 0x1000000, RZ ;  /* 0x0100000033337824 */ /* 0x000fe200078e00ff */
[----:B------:R-:W-:-:S02]  /*29f0*/  SHF.L.U32 R31, R40, 0x10, RZ ;  /* 0x00000010281f7819 */ /* 0x000fc400000006ff */
[----:B------:R-:W-:Y:S02]  /*2a00*/  LOP3.LUT R33, R52, 0xff0000, R33, 0xf8, !PT ;  /* 0x00ff000034217812 */ /* 0x000fe400078ef821 */
[----:B------:R-:W-:Y:S02]  /*2a10*/  LOP3.LUT R32, R32, 0xffff, RZ, 0xc0, !PT ;  /* 0x0000ffff20207812 */ /* 0x000fe400078ec0ff */
[----:B------:R-:W-:Y:S02]  /*2a20*/  LOP3.LUT R43, R43, 0xffff, RZ, 0xc0, !PT ;  /* 0x0000ffff2b2b7812 */ /* 0x000fe400078ec0ff */
[----:B------:R-:W-:Y:S02]  /*2a30*/  SHF.L.U32 R10, R119, 0x18, RZ ;  /* 0x00000018770a7819 */ /* 0x000fe400000006ff */
[----:B------:R-:W-:Y:S02]  /*2a40*/  LOP3.LUT R31, R38, 0xff0000, R31, 0xf8, !PT ;  /* 0x00ff0000261f7812 */ /* 0x000fe400078ef81f */
[----:B------:R-:W-:-:S02]  /*2a50*/  LOP3.LUT R56, R56, 0xff0000, R27, 0xf8, !PT ;  /* 0x00ff000038387812 */ /* 0x000fc400078ef81b */
[----:B------:R-:W-:Y:S01]  /*2a60*/  LOP3.LUT R12, R12, R29, RZ, 0xfc, !PT ;  /* 0x0000001d0c0c7212 */ /* 0x000fe200078efcff */
[----:B------:R-:W-:Y:S01]  /*2a70*/  IMAD.MOV.U32 R29, RZ, RZ, 0x3021 ;  /* 0x00003021ff1d7424 */ /* 0x000fe200078e00ff */
[----:B------:R-:W-:Y:S02]  /*2a80*/  LOP3.LUT R44, R44, 0xff0000, R45, 0xf8, !PT ;  /* 0x00ff00002c2c7812 */ /* 0x000fe400078ef82d */
[----:B------:R-:W-:Y:S02]  /*2a90*/  SHF.L.U32 R27, R32, 0x18, RZ ;  /* 0x00000018201b7819 */ /* 0x000fe400000006ff */
[----:B------:R-:W-:Y:S02]  /*2aa0*/  SHF.L.U32 R43, R43, 0x18, RZ ;  /* 0x000000182b2b7819 */ /* 0x000fe400000006ff */
[----:B------:R-:W-:Y:S02]  /*2ab0*/  LOP3.LUT R33, R33, R10, RZ, 0xfc, !PT ;  /* 0x0000000a21217212 */ /* 0x000fe400078efcff */
[----:B------:R-:W-:-:S02]  /*2ac0*/  LOP3.LUT R10, R0, 0xc, RZ, 0xc0, !PT ;  /* 0x0000000c000a7812 */ /* 0x000fc400078ec0ff */
[----:B------:R-:W-:Y:S02]  /*2ad0*/  MOV R35, 0x2130 ;  /* 0x0000213000237802 */ /* 0x000fe40000000f00 */
[----:B------:R-:W-:Y:S02]  /*2ae0*/  LOP3.LUT R31, R31, R42, RZ, 0xfc, !PT ;  /* 0x0000002a1f1f7212 */ /* 0x000fe400078efcff */
[----:B------:R-:W-:Y:S02]  /*2af0*/  LOP3.LUT R5, R5, R14, RZ, 0xfc, !PT ;  /* 0x0000000e05057212 */ /* 0x000fe400078efcff */
[----:B------:R-:W-:Y:S02]  /*2b00*/  LOP3.LUT R2, R2, R27, RZ, 0xfc, !PT ;  /* 0x0000001b02027212 */ /* 0x000fe400078efcff */
[----:B------:R-:W-:Y:S02]  /*2b10*/  LOP3.LUT R43, R44, R43, RZ, 0xfc, !PT ;  /* 0x0000002b2c2b7212 */ /* 0x000fe400078efcff */
[----:B------:R-:W-:-:S02]  /*2b20*/  LOP3.LUT R56, R56, R47, RZ, 0xfc, !PT ;  /* 0x0000002f38387212 */ /* 0x000fc400078efcff */
[----:B------:R-:W-:Y:S02]  /*2b30*/  LOP3.LUT R48, R48, R51, RZ, 0xfc, !PT ;  /* 0x0000003330307212 */ /* 0x000fe400078efcff */
[-C--:B------:R-:W-:Y:S02]  /*2b40*/  SHF.R.U32.HI R0, RZ, R10.reuse, R29 ;  /* 0x0000000aff007219 */ /* 0x080fe4000001161d */
[----:B------:R-:W-:Y:S02]  /*2b50*/  SHF.R.U32.HI R14, RZ, R10, R35 ;  /* 0x0000000aff0e7219 */ /* 0x000fe40000011623 */
[----:B------:R-:W-:Y:S02]  /*2b60*/  SEL R29, R31, R12, P1 ;  /* 0x0000000c1f1d7207 */ /* 0x000fe40000800000 */
[----:B------:R-:W-:Y:S02]  /*2b70*/  SEL R27, R2, R5, P1 ;  /* 0x00000005021b7207 */ /* 0x000fe40000800000 */
[----:B------:R-:W-:-:S02]  /*2b80*/  SEL R31, R12, R31, P1 ;  /* 0x0000001f0c1f7207 */ /* 0x000fc40000800000 */
[----:B------:R-:W-:Y:S02]  /*2b90*/  SEL R35, R56, R43, P1 ;  /* 0x0000002b38237207 */ /* 0x000fe40000800000 */
[----:B------:R-:W-:Y:S02]  /*2ba0*/  SEL R37, R33, R48, P1 ;  /* 0x0000003021257207 */ /* 0x000fe40000800000 */
[----:B------:R-:W-:Y:S01]  /*2bb0*/  SEL R5, R5, R2, P1 ;  /* 0x0000000205057207 */ /* 0x000fe20000800000 */
[----:B------:R-:W-:Y:S01]  /*2bc0*/  IMAD.MOV.U32 R2, RZ, RZ, 0x3276 ;  /* 0x00003276ff027424 */ /* 0x000fe200078e00ff */
[----:B------:R-:W-:Y:S01]  /*2bd0*/  LOP3.LUT R12, R0, 0xf, RZ, 0xc0, !PT ;  /* 0x0000000f000c7812 */ /* 0x000fe200078ec0ff */
[----:B------:R-:W-:Y:S01]  /*2be0*/  IMAD.MOV.U32 R0, RZ, RZ, 0x1054 ;  /* 0x00001054ff007424 */ /* 0x000fe200078e00ff */
[----:B------:R-:W-:Y:S02]  /*2bf0*/  LOP3.LUT R14, R14, 0xf, RZ, 0xc0, !PT ;  /* 0x0000000f0e0e7812 */ /* 0x000fe400078ec0ff */
[----:B------:R-:W-:Y:S01]  /*2c00*/  SEL R43, R43, R56, P1 ;  /* 0x000000382b2b7207 */ /* 0x000fe20000800000 */
[----:B------:R-:W-:Y:S01]  /*2c10*/  SHFL.IDX PT, R27, R27, R12, 0x1c1f ;  /* 0x001c1f0c1b1b7589 */ /* 0x000fe200000e0000 */
[----:B------:R-:W-:-:S02]  /*2c20*/  SEL R33, R48, R33, P1 ;  /* 0x0000002130217207 */ /* 0x000fc40000800000 */
[----:B------:R-:W-:Y:S01]  /*2c30*/  SEL R0, R0, 0x5410, P1 ;  /* 0x0000541000007807 */ /* 0x000fe20000800000 */
[----:B------:R1:W2:Y:S01]  /*2c40*/  SHFL.IDX PT, R121, R5, R14, 0x1c1f ;  /* 0x001c1f0e05797589 */ /* 0x0002a200000e0000 */
[----:B------:R-:W-:-:S03]  /*2c50*/  SEL R2, R2, 0x7632, P1 ;  /* 0x0000763202027807 */ /* 0x000fc60000800000 */
[----:B------:R-:W-:Y:S04]  /*2c60*/  SHFL.IDX PT, R29, R29, R12, 0x1c1f ;  /* 0x001c1f0c1d1d7589 */ /* 0x000fe800000e0000 */
[----:B------:R-:W3:Y:S01]  /*2c70*/  SHFL.IDX PT, R31, R31, R14, 0x1c1f ;  /* 0x001c1f0e1f1f7589 */ /* 0x000ee200000e0000 */
[----:B-1----:R-:W-:-:S03]  /*2c80*/  FADD R5, R16, R19 ;  /* 0x0000001310057221 */ /* 0x002fc60000000000 */
[----:B------:R-:W-:Y:S04]  /*2c90*/  SHFL.IDX PT, R35, R35, R12, 0x1c1f ;  /* 0x001c1f0c23237589 */ /* 0x000fe800000e0000 */
[----:B------:R-:W1:Y:S04]  /*2ca0*/  SHFL.IDX PT, R43, R43, R14, 0x1c1f ;  /* 0x001c1f0e2b2b7589 */ /* 0x000e6800000e0000 */
[----:B------:R-:W-:Y:S04]  /*2cb0*/  SHFL.IDX PT, R37, R37, R12, 0x1c1f ;  /* 0x001c1f0c25257589 */ /* 0x000fe800000e0000 */
[----:B------:R-:W4:Y:S01]  /*2cc0*/  SHFL.IDX PT, R33, R33, R14, 0x1c1f ;  /* 0x001c1f0e21217589 */ /* 0x000f2200000e0000 */
[----:B--2---:R-:W-:-:S02]  /*2cd0*/  PRMT R120, R27, R0, R121 ;  /* 0x000000001b787216 */ /* 0x004fc40000000079 */
[----:B------:R-:W-:Y:S02]  /*2ce0*/  PRMT R121, R27, R2, R121 ;  /* 0x000000021b797216 */ /* 0x000fe40000000079 */
[C-C-:B---3--:R-:W-:Y:S02]  /*2cf0*/  PRMT R122, R29.reuse, R0, R31.reuse ;  /* 0x000000001d7a7216 */ /* 0x148fe4000000001f */
[----:B------:R-:W-:Y:S02]  /*2d00*/  PRMT R123, R29, R2, R31 ;  /* 0x000000021d7b7216 */ /* 0x000fe4000000001f */
[C-C-:B-1----:R-:W-:Y:S02]  /*2d10*/  PRMT R124, R35.reuse, R0, R43.reuse ;  /* 0x00000000237c7216 */ /* 0x142fe4000000002b */
[----:B------:R-:W-:Y:S02]  /*2d20*/  PRMT R125, R35, R2, R43 ;  /* 0x00000002237d7216 */ /* 0x000fe4000000002b */
[----:B----4-:R-:W-:-:S02]  /*2d30*/  PRMT R126, R37, R0, R33 ;  /* 0x00000000257e7216 */ /* 0x010fc40000000021 */
[----:B------:R-:W-:Y:S01]  /*2d40*/  PRMT R127, R37, R2, R33 ;  /* 0x00000002257f7216 */ /* 0x000fe20000000021 */
[----:B------:R-:W-:Y:S06]  /*2d50*/  @!P0 BRA `(.L_x_19) ;  /* 0x0000000000048947 */ /* 0x000fec0003800000 */
[----:B------:R-:W-:Y:S01]  /*2d60*/  BPT.TRAP 0x1 ;  /* 0x000000040000795c */ /* 0x000fe20000300000 */
.L_x_19:
[----:B------:R-:W1:Y:S02]  /*2d70*/  SYNCS.PHASECHK.TRANS64.TRYWAIT P2, [UR36+0x15008], R9 ;  /* 0x01500809ff0075a7 */ /* 0x000e640008040164 */
[----:B-1----:R-:W-:Y:S05]  /*2d80*/  @!P2 BRA `(.L_x_20) ;  /* 0x00000084002ca947 */ /* 0x002fea0003800000 */
.L_x_107:
[----:B------:R-:W-:Y:S01]  /*2d90*/  UIADD3 UR10, UR6, 0x300, URZ ;  /* 0x00000300060a7890 */ /* 0x000fe2000fffe03f */
[----:B------:R-:W-:Y:S01]  /*2da0*/  WARPGROUP.ARRIVE ;  /* 0x00000000000079c5 */ /* 0x000fe20000000000 */
[----:B------:R-:W-:-:S07]  /*2db0*/  UMOV UR11, 0x80000020 ;  /* 0x80000020000b7882 */ /* 0x000fce0000000000 */
[----:B------:R-:W-:Y:S01]  /*2dc0*/  QGMMA.64x192x32.F32.E4M3.E4M3 R24, R120, gdesc[UR8], RZ, !UPT, gsb0 ;  /* 0x02e0000878187df3 */ /* 0x000fe2000c0008ff */
[----:B------:R-:W-:Y:S01]  /*2dd0*/  UIADD3 UR10, UR6, 0x302, URZ ;  /* 0x00000302060a7890 */ /* 0x000fe2000fffe03f */
[----:B------:R-:W-:Y:S01]  /*2de0*/  UMOV UR11, 0x80000020 ;  /* 0x80000020000b7882 */ /* 0x000fe20000000000 */
[----:B------:R-:W-:Y:S02]  /*2df0*/  WARPGROUP.DEPBAR.LE gsb0, 0x0 ;  /* 0x00008000000079c5 */ /* 0x000fe40000010000 */
[----:B------:R-:W-:-:S15]  /*2e00*/  WARPGROUP.ARRIVE ;  /* 0x00000000000079c5 */ /* 0x000fde0000000000 */
[----:B------:R-:W-:Y:S03]  /*2e10*/  QGMMA.64x192x32.F32.E4M3.E4M3 R24, R124, gdesc[UR8], R24, gsb0 ;  /* 0x02e000087c187df3 */ /* 0x000fe60008000818 */
[----:B------:R-:W-:Y:S02]  /*2e20*/  WARPGROUP.DEPBAR.LE gsb0, 0x0 ;  /* 0x00008000000079c5 */ /* 0x000fe40000010000 */
[----:B------:R-:W-:Y:S05]  /*2e30*/  @!P0 BRA `(.L_x_21) ;  /* 0x0000000000048947 */ /* 0x000fea0003800000 */
[----:B------:R-:W-:Y:S01]  /*2e40*/  BPT.TRAP 0x1 ;  /* 0x000000040000795c */ /* 0x000fe20000300000 */
.L_x_21:
[----:B------:R-:W-:Y:S01]  /*2e50*/  UISETP.GT.U32.AND UP0, UPT, UR4, 0x1, UPT ;  /* 0x000000010400788c */ /* 0x000fe2000bf04070 */
[----:B-1----:R-:W-:Y:S01]  /*2e60*/  MOV R9, RZ ;  /* 0x000000ff00097202 */ /* 0x002fe20000000f00 */
[----:B------:R-:W-:-:S04]  /*2e70*/  UIADD3 UR5, UR36, 0x15028, URZ ;  /* 0x0001502824057890 */ /* 0x000fc8000fffe03f */
[----:B------:R-:W-:Y:S01]  /*2e80*/  PLOP3.LUT P2, PT, PT, PT, UP0, 0x80, 0x0 ;  /* 0x000000000000781c */ /* 0x000fe20003f4f008 */
[----:B------:R-:W-:-:S09]  /*2e90*/  UPRMT UR5, URZ, 0x654, UR5 ;  /* 0x000006543f057896 */ /* 0x000fd20008000005 */
[----:B------:R-:W-:Y:S03]  /*2ea0*/  SYNCS.ARRIVE.TRANS64.RED.A1T0 RZ, [UR5], RZ ;  /* 0x000000ffffff79a7 */ /* 0x000fe60008100405 */
[----:B------:R-:W-:Y:S05]  /*2eb0*/  @P2 BRA `(.L_x_22) ;  /* 0x0000000000042947 */ /* 0x000fea0003800000 */
[----:B------:R-:W-:Y:S01]  /*2ec0*/  BPT.TRAP 0x1 ;  /* 0x000000040000795c */ /* 0x000fe20000300000 */
.L_x_22:
[C---:B------:R-:W-:Y:S01]  /*2ed0*/  ISETP.GE.AND P3, PT, R8.reuse, 0x81, PT ;  /* 0x000000810800780c */ /* 0x040fe20003f66270 */
[----:B------:R-:W-:Y:S01]  /*2ee0*/  VIADD R11, R8, 0x3f ;  /* 0x0000003f080b7836 */ /* 0x000fe20000000000 */
[----:B------:R-:W-:Y:S01]  /*2ef0*/  UMOV UR4, 0x1 ;  /* 0x0000000100047882 */ /* 0x000fe20000000000 */
[----:B------:R-:W-:Y:S01]  /*2f00*/  UMOV UR5, 0x2 ;  /* 0x0000000200057882 */ /* 0x000fe20000000000 */
[----:B------:R-:W-:Y:S02]  /*2f10*/  VIADD R7, R7, 0x40 ;  /* 0x0000004007077836 */ /* 0x000fe40000000000 */
[----:B------:R-:W-:-:S04]  /*2f20*/  SHF.R.S32.HI R16, RZ, 0x1f, R11 ;  /* 0x0000001fff107819 */ /* 0x000fc8000001140b */
[----:B------:R-:W-:-:S04]  /*2f30*/  LEA.HI R16, R16, R11, RZ, 0x6 ;  /* 0x0000000b10107211 */ /* 0x000fc800078f30ff */
[----:B------:R-:W-:Y:S01]  /*2f40*/  LEA.HI.SX32 R8, R16, 0xffffffff, 0x1a ;  /* 0xffffffff10087811 */ /* 0x000fe200078fd2ff */
[----:B------:R-:W-:Y:S06]  /*2f50*/  @!P3 BRA `(.L_x_23) ;  /* 0x0000002000f4b947 */ /* 0x000fec0003800000 */
[----:B------:R-:W-:Y:S01]  /*2f60*/  MOV R13, R6 ;  /* 0x00000006000d7202 */ /* 0x000fe20000000f00 */
[----:B------:R-:W-:Y:S01]  /*2f70*/  IMAD.MOV.U32 R11, RZ, RZ, R3 ;  /* 0x000000ffff0b7224 */ /* 0x000fe200078e0003 */
[----:B------:R-:W-:Y:S01]  /*2f80*/  UMOV UR5, 0x2 ;  /* 0x0000000200057882 */ /* 0x000fe20000000000 */
[----:B------:R-:W-:Y:S01]  /*2f90*/  IMAD.MOV.U32 R9, RZ, RZ, RZ ;  /* 0x000000ffff097224 */ /* 0x000fe200078e00ff */
[----:B------:R-:W-:Y:S01]  /*2fa0*/  UMOV UR4, 0x1 ;  /* 0x0000000100047882 */ /* 0x000fe20000000000 */
[----:B------:R-:W-:-:S05]  /*2fb0*/  ULDC UR33, c[0x0][0x604] ;  /* 0x0001810000217ab9 */ /* 0x000fca0000000800 */
.L_x_34:
[----:B------:R-:W-:-:S13]  /*2fc0*/  PLOP3.LUT P4, PT, PT, PT, UP1, 0x80, 0x0 ;  /* 0x000000000000781c */ /* 0x000fda0003f8f018 */
[----:B------:R-:W-:Y:S05]  /*2fd0*/  @!P4 BRA `(.L_x_24) ;  /* 0x000000000004c947 */ /* 0x000fea0003800000 */
[----:B------:R-:W-:Y:S01]  /*2fe0*/  BPT.TRAP 0x1 ;  /* 0x000000040000795c */ /* 0x000fe20000300000 */
.L_x_24:
[----:B------:R-:W-:Y:S01]  /*2ff0*/  ULEA UR7, UR5, UR36, 0x3 ;  /* 0x0000002405077291 */ /* 0x000fe2000f8e183f */
[----:B------:R-:W-:-:S08]  /*3000*/  SHF.L.U32 R3, R9, 0x1f, RZ ;  /* 0x0000001f09037819 */ /* 0x000fd000000006ff */
[----:B------:R-:W1:Y:S02]  /*3010*/  SYNCS.PHASECHK.TRANS64.TRYWAIT P3, [UR7+0x15000], R3 ;  /* 0x01500003ff0075a7 */ /* 0x000e640008060147 */
[----:B-1----:R-:W-:Y:S05]  /*3020*/  @!P3 BRA `(.L_x_25) ;  /* 0x00000080009cb947 */ /* 0x002fea0003800000 */
.L_x_108:
[----:B------:R-:W-:Y:S01]  /*3030*/  UIMAD UR10, UR5, 0x300, UR6 ;  /* 0x00000300050a78a4 */ /* 0x000fe2000f8e0206 */
[----:B------:R-:W-:Y:S01]  /*3040*/  WARPGROUP.ARRIVE ;  /* 0x00000000000079c5 */ /* 0x000fe20000000000 */
[----:B------:R-:W-:Y:S01]  /*3050*/  UMOV UR11, 0x80000020 ;  /* 0x80000020000b7882 */ /* 0x000fe20000000000 */
[----:B------:R-:W-:Y:S01]  /*3060*/  UMOV UR15, 0x80000020 ;  /* 0x80000020000f7882 */ /* 0x000fe20000000000 */
[----:B------:R-:W-:Y:S02]  /*3070*/  UIADD3 UR14, UR10, 0x2, URZ ;  /* 0x000000020a0e7890 */ /* 0x000fe4000fffe03f */
[----:B------:R-:W-:Y:S01]  /*3080*/  UIADD3 UR18, UR10, 0x100, URZ ;  /* 0x000001000a127890 */ /* 0x000fe2000fffe03f */
[----:B------:R-:W-:Y:S02]  /*3090*/  UMOV UR19, 0x80000020 ;  /* 0x8000002000137882 */ /* 0x000fe40000000000 */
[----:B------:R-:W-:Y:S01]  /*30a0*/  QGMMA.64x64x32.F32.E4M3.E4M3 R120, gdesc[UR8], RZ, !UPT, gsb0 ;  /* 0x00e00000087879f3 */ /* 0x000fe2000c0008ff */
[----:B------:R-:W-:Y:S01]  /*30b0*/  UIADD3 UR22, UR10, 0x102, URZ ;  /* 0x000001020a167890 */ /* 0x000fe2000fffe03f */
[----:B------:R-:W-:Y:S01]  /*30c0*/  UMOV UR23, 0x80000020 ;  /* 0x8000002000177882 */ /* 0x000fe20000000000 */
[----:B------:R-:W-:Y:S01]  /*30d0*/  UIADD3 UR26, UR10, 0x200, URZ ;  /* 0x000002000a1a7890 */ /* 0x000fe2000fffe03f */
[----:B------:R-:W-:Y:S01]  /*30e0*/  UMOV UR27, 0x80000020 ;  /* 0x80000020001b7882 */ /* 0x000fe20000000000 */
[----:B------:R-:W-:Y:S01]  /*30f0*/  UIADD3 UR30, UR10, 0x202, URZ ;  /* 0x000002020a1e7890 */ /* 0x000fe2000fffe03f */
[----:B------:R-:W-:Y:S01]  /*3100*/  UMOV UR31, 0x80000020 ;  /* 0x80000020001f7882 */ /* 0x000fe20000000000 */
[----:B------:R-:W-:-:S04]  /*3110*/  UIADD3 UR5, UR5, 0x1, URZ ;  /* 0x0000000105057890 */ /* 0x000fc8000fffe03f */
[----:B------:R-:W-:-:S04]  /*3120*/  UISETP.NE.AND UP0, UPT, UR5, 0x5, UPT ;  /* 0x000000050500788c */ /* 0x000fc8000bf05270 */
[----:B------:R-:W-:Y:S02]  /*3130*/  USEL UR10, URZ, 0x1, UP0 ;  /* 0x000000013f0a7887 */ /* 0x000fe40008000000 */
[----:B------:R-:W-:-:S04]  /*3140*/  USEL UR7, UR5, URZ, UP0 ;  /* 0x0000003f05077287 */ /* 0x000fc80008000000 */
[----:B------:R-:W-:Y:S01]  /*3150*/  LOP3.LUT R9, R9, UR10, RZ, 0x3c, !PT ;  /* 0x0000000a09097c12 */ /* 0x000fe2000f8e3cff */
        /* <DEDUP_REMOVED lines=16> */
[----:B------:R-:W-:Y:S05]  /*3260*/  @!P4 BRA `(.L_x_26) ;  /* 0x000000000004c947 */ /* 0x000fea0003800000 */
[----:B------:R-:W-:Y:S01]  /*3270*/  BPT.TRAP 0x1 ;  /* 0x000000040000795c */ /* 0x000fe20000300000 */
.L_x_26:
[----:B-1----:R-:W-:Y:S01]  /*3280*/  FMNMX R6, R120, R13, !PT ;  /* 0x0000000d78067209 */ /* 0x002fe20007800000 */
[----:B------:R-:W-:Y:S01]  /*3290*/  ULEA UR5, UR7, UR36, 0x3 ;  /* 0x0000002407057291 */ /* 0x000fe2000f8e183f */
[----:B------:R-:W-:Y:S02]  /*32a0*/  FMNMX R14, R122, R11, !PT ;  /* 0x0000000b7a0e7209 */ /* 0x000fe40007800000 */
[----:B------:R-:W-:-:S04]  /*32b0*/  FMNMX R3, R121, R6, !PT ;  /* 0x0000000679037209 */ /* 0x000fc80007800000 */
        /* <DEDUP_REMOVED lines=13> */
[----:B------:R-:W-:-:S05]  /*3390*/  FMNMX R3, R149, R6, !PT ;  /* 0x0000000695037209 */ /* 0x000fca0007800000 */
[----:B------:R-:W1:Y:S02]  /*33a0*/  SHFL.BFLY PT, R6, R3, 0x1, 0x1f ;  /* 0x0c201f0003067f89 */ /* 0x000e6400000e0000 */
[----:B-1----:R-:W-:-:S05]  /*33b0*/  FMNMX R12, R3, R6, !PT ;  /* 0x00000006030c7209 */ /* 0x002fca0007800000 */
[----:B------:R-:W1:Y:S02]  /*33c0*/  SHFL.BFLY PT, R15, R12, 0x2, 0x1f ;  /* 0x0c401f000c0f7f89 */ /* 0x000e6400000e0000 */
[----:B-1----:R-:W-:Y:S02]  /*33d0*/  FMNMX R6, R12, R15, !PT ;  /* 0x0000000f0c067209 */ /* 0x002fe40007800000 */
[----:B------:R-:W-:Y:S02]  /*33e0*/  FMNMX R15, R123, R14, !PT ;  /* 0x0000000e7b0f7209 */ /* 0x000fe40007800000 */
[----:B------:R-:W-:Y:S02]  /*33f0*/  FSETP.NEU.AND P3, PT, R6, -INF , PT ;  /* 0xff8000000600780b */ /* 0x000fe40003f6d000 */
[----:B------:R-:W-:Y:S02]  /*3400*/  FMNMX R16, R126, R15, !PT ;  /* 0x0000000f7e107209 */ /* 0x000fe40007800000 */
[----:B------:R-:W-:-:S02]  /*3410*/  FSEL R152, R6, RZ, P3 ;  /* 0x000000ff06987208 */ /* 0x000fc40001800000 */
[----:B------:R-:W-:-:S03]  /*3420*/  FMNMX R3, R127, R16, !PT ;  /* 0x000000107f037209 */ /* 0x000fc60007800000 */
[----:B------:R-:W-:Y:S01]  /*3430*/  FMUL R20, R152, UR33 ;  /* 0x0000002198147c20 */ /* 0x000fe20008400000 */
[----:B------:R-:W-:Y:S01]  /*3440*/  FMNMX R16, R130, R3, !PT ;  /* 0x0000000382107209 */ /* 0x000fe20007800000 */
[----:B------:R-:W-:-:S02]  /*3450*/  FADD R152, -R152, R13 ;  /* 0x0000000d98987221 */ /* 0x000fc40000000100 */
[--C-:B------:R-:W-:Y:S01]  /*3460*/  FFMA R15, R124, UR33, -R20.reuse ;  /* 0x000000217c0f7c23 */ /* 0x100fe20008000814 */
[----:B------:R-:W-:-:S01]  /*3470*/  FFMA R120, R120, UR33, -R20 ;  /* 0x0000002178787c23 */ /* 0x000fc20008000814 */
[--C-:B------:R-:W-:Y:S01]  /*3480*/  FFMA R14, R121, UR33, -R20.reuse ;  /* 0x00000021790e7c23 */ /* 0x100fe20008000814 */
[----:B------:R-:W-:-:S01]  /*3490*/  FFMA R125, R125, UR33, -R20 ;  /* 0x000000217d7d7c23 */ /* 0x000fc20008000814 */
[----:B------:R-:W-:Y:S01]  /*34a0*/  FMNMX R3, R131, R16, !PT ;  /* 0x0000001083037209 */ /* 0x000fe20007800000 */
[----:B------:R-:W-:-:S01]  /*34b0*/  FFMA R19, R133, UR33, -R20 ;  /* 0x0000002185137c23 */ /* 0x000fc20008000814 */
[----:B------:R-:W-:Y:S01]  /*34c0*/  FSETP.GEU.AND P3, PT, R15, -126, PT ;  /* 0xc2fc00000f00780b */ /* 0x000fe20003f6e000 */
[----:B------:R-:W-:-:S01]  /*34d0*/  FFMA R17, R129, UR33, -R20 ;  /* 0x0000002181117c23 */ /* 0x000fc20008000814 */
[----:B------:R-:W-:Y:S01]  /*34e0*/  FSETP.GEU.AND P5, PT, R120, -126, PT ;  /* 0xc2fc00007800780b */ /* 0x000fe20003fae000 */
[----:B------:R-:W-:-:S01]  /*34f0*/  FFMA R140, R140, UR33, -R20 ;  /* 0x000000218c8c7c23 */ /* 0x000fc20008000814 */
[----:B------:R-:W-:Y:S01]  /*3500*/  FSETP.GEU.AND P6, PT, R14, -126, PT ;  /* 0xc2fc00000e00780b */ /* 0x000fe20003fce000 */
[----:B------:R-:W-:-:S01]  /*3510*/  FFMA R136, R136, UR33, -R20 ;  /* 0x0000002188887c23 */ /* 0x000fc20008000814 */
[----:B------:R-:W-:Y:S01]  /*3520*/  FMNMX R16, R134, R3, !PT ;  /* 0x0000000386107209 */ /* 0x000fe20007800000 */
[----:B------:R-:W-:-:S01]  /*3530*/  FFMA R21, R141, UR33, -R20 ;  /* 0x000000218d157c23 */ /* 0x000fc20008000814 */
[----:B------:R-:W-:Y:S01]  /*3540*/  FSETP.GEU.AND P4, PT, R125, -126, PT ;  /* 0xc2fc00007d00780b */ /* 0x000fe20003f8e000 */
[----:B------:R-:W-:-:S01]  /*3550*/  FFMA R148, R148, UR33, -R20 ;  /* 0x0000002194947c23 */ /* 0x000fc20008000814 */
[----:B------:R-:W-:Y:S01]  /*3560*/  FMNMX R3, R135, R16, !PT ;  /* 0x0000001087037209 */ /* 0x000fe20007800000 */
[----:B------:R-:W-:-:S01]  /*3570*/  FFMA R16, R128, UR33, -R20 ;  /* 0x0000002180107c23 */ /* 0x000fc20008000814 */
[--C-:B------:R-:W-:Y:S01]  /*3580*/  FFMA R144, R144, UR33, -R20.reuse ;  /* 0x0000002190907c23 */ /* 0x100fe20008000814 */
[----:B------:R-:W-:Y:S01]  /*3590*/  @!P3 FMUL R15, R15, 0.5 ;  /* 0x3f0000000f0fb820 */ /* 0x000fe20000400000 */
[----:B------:R-:W-:Y:S01]  /*35a0*/  FMNMX R18, R138, R3, !PT ;  /* 0x000000038a127209 */ /* 0x000fe20007800000 */
[----:B------:R-:W-:Y:S01]  /*35b0*/  @!P5 FMUL R120, R120, 0.5 ;  /* 0x3f0000007878d820 */ /* 0x000fe20000400000 */
[----:B------:R-:W-:Y:S01]  /*35c0*/  FFMA R124, R145, UR33, -R20 ;  /* 0x00000021917c7c23 */ /* 0x000fe20008000814 */
[----:B------:R-:W-:Y:S01]  /*35d0*/  @!P6 FMUL R14, R14, 0.5 ;  /* 0x3f0000000e0ee820 */ /* 0x000fe20000400000 */
[----:B------:R-:W-:Y:S01]  /*35e0*/  FMNMX R3, R139, R18, !PT ;  /* 0x000000128b037209 */ /* 0x000fe20007800000 */
[----:B------:R-:W1:Y:S01]  /*35f0*/  MUFU.EX2 R15, R15 ;  /* 0x0000000f000f7308 */ /* 0x000e620000000800 */
[----:B------:R-:W-:Y:S01]  /*3600*/  FMUL R152, R152, UR33 ;  /* 0x0000002198987c20 */ /* 0x000fe20008400000 */
[----:B------:R-:W-:Y:S01]  /*3610*/  @!P4 FMUL R125, R125, 0.5 ;  /* 0x3f0000007d7dc820 */ /* 0x000fe20000400000 */
[----:B------:R-:W-:-:S04]  /*3620*/  FMNMX R18, R142, R3, !PT ;  /* 0x000000038e127209 */ /* 0x000fc80007800000 */
[----:B------:R-:W-:Y:S01]  /*3630*/  FMNMX R3, R143, R18, !PT ;  /* 0x000000128f037209 */ /* 0x000fe20007800000 */
[----:B------:R-:W2:Y:S01]  /*3640*/  MUFU.EX2 R12, R120 ;  /* 0x00000078000c7308 */ /* 0x000ea20000000800 */
[----:B------:R-:W-:-:S02]  /*3650*/  FFMA R18, R132, UR33, -R20 ;  /* 0x0000002184127c23 */ /* 0x000fc40008000814 */
[----:B------:R-:W-:-:S04]  /*3660*/  FMNMX R22, R146, R3, !PT ;  /* 0x0000000392167209 */ /* 0x000fc80007800000 */
[----:B------:R-:W-:Y:S01]  /*3670*/  FMNMX R3, R147, R22, !PT ;  /* 0x0000001693037209 */ /* 0x000fe20007800000 */
[----:B------:R-:W3:Y:S01]  /*3680*/  MUFU.EX2 R153, R125 ;  /* 0x0000007d00997308 */ /* 0x000ee20000000800 */
[----:B-1----:R-:W-:Y:S01]  /*3690*/  @!P3 FMUL R15, R15, R15 ;  /* 0x0000000f0f0fb220 */ /* 0x002fe20000400000 */
[----:B------:R-:W-:Y:S02]  /*36a0*/  FSETP.GEU.AND P3, PT, R18, -126, PT ;  /* 0xc2fc00001200780b */ /* 0x000fe40003f6e000 */
[----:B------:R-:W-:Y:S01]  /*36b0*/  FMNMX R22, R150, R3, !PT ;  /* 0x0000000396167209 */ /* 0x000fe20007800000 */
[--C-:B------:R-:W-:Y:S01]  /*36c0*/  FFMA R3, R137, UR33, -R20.reuse ;  /* 0x0000002189037c23 */ /* 0x100fe20008000814 */
[----:B------:R-:W-:-:S02]  /*36d0*/  FFMA R20, R149, UR33, -R20 ;  /* 0x0000002195147c23 */ /* 0x000fc40008000814 */
[----:B------:R-:W1:Y:S01]  /*36e0*/  MUFU.EX2 R14, R14 ;  /* 0x0000000e000e7308 */ /* 0x000e620000000800 */
[----:B--2---:R-:W-:Y:S01]  /*36f0*/  @!P5 FMUL R12, R12, R12 ;  /* 0x0000000c0c0cd220 */ /* 0x004fe20000400000 */
[----:B------:R-:W-:-:S02]  /*3700*/  FSETP.GEU.AND P5, PT, R16, -126, PT ;  /* 0xc2fc00001000780b */ /* 0x000fc40003fae000 */
[----:B------:R-:W-:-:S03]  /*3710*/  FMNMX R22, R151, R22, !PT ;  /* 0x0000001697167209 */ /* 0x000fc60007800000 */
[----:B------:R-:W-:Y:S01]  /*3720*/  @!P3 FMUL R18, R18, 0.5 ;  /* 0x3f0000001212b820 */ /* 0x000fe20000400000 */
[----:B---3--:R-:W-:Y:S01]  /*3730*/  @!P4 FMUL R153, R153, R153 ;  /* 0x000000999999c220 */ /* 0x008fe20000400000 */
[----:B------:R-:W-:Y:S01]  /*3740*/  FSETP.GEU.AND P4, PT, R19, -126, PT ;  /* 0xc2fc00001300780b */ /* 0x000fe20003f8e000 */
[----:B------:R-:W2:Y:S03]  /*3750*/  SHFL.BFLY PT, R23, R22, 0x1, 0x1f ;  /* 0x0c201f0016177f89 */ /* 0x000ea600000e0000 */
[----:B------:R-:W3:Y:S02]  /*3760*/  MUFU.EX2 R18, R18 ;  /* 0x0000001200127308 */ /* 0x000ee40000000800 */
[----:B------:R-:W-:Y:S01]  /*3770*/  @!P5 FMUL R16, R16, 0.5 ;  /* 0x3f0000001010d820 */ /* 0x000fe20000400000 */
[----:B-1----:R-:W-:Y:S01]  /*3780*/  @!P6 FMUL R14, R14, R14 ;  /* 0x0000000e0e0ee220 */ /* 0x002fe20000400000 */
[----:B------:R-:W-:-:S04]  /*3790*/  FSETP.GEU.AND P6, PT, R17, -126, PT ;  /* 0xc2fc00001100780b */ /* 0x000fc80003fce000 */
[----:B------:R-:W1:Y:S01]  /*37a0*/  MUFU.EX2 R16, R16 ;  /* 0x0000001000107308 */ /* 0x000e620000000800 */
[----:B------:R-:W-:-:S07]  /*37b0*/  @!P4 FMUL R19, R19, 0.5 ;  /* 0x3f0000001313c820 */ /* 0x000fce0000400000 */
[----:B------:R-:W4:Y:S01]  /*37c0*/  MUFU.EX2 R19, R19 ;  /* 0x0000001300137308 */ /* 0x000f220000000800 */
[----:B---3--:R-:W-:Y:S01]  /*37d0*/  @!P3 FMUL R18, R18, R18 ;  /* 0x000000121212b220 */ /* 0x008fe20000400000 */
[----:B------:R-:W-:Y:S01]  /*37e0*/  @!P6 FMUL R17, R17, 0.5 ;  /* 0x3f0000001111e820 */ /* 0x000fe20000400000 */
[----:B------:R-:W-:Y:S02]  /*37f0*/  FSETP.GEU.AND P3, PT, R140, -126, PT ;  /* 0xc2fc00008c00780b */ /* 0x000fe40003f6e000 */
[----:B--2---:R-:W-:-:S03]  /*3800*/  FMNMX R23, R22, R23, !PT ;  /* 0x0000001716177209 */ /* 0x004fc60007800000 */
[----:B------:R-:W2:Y:S01]  /*3810*/  MUFU.EX2 R17, R17 ;  /* 0x0000001100117308 */ /* 0x000ea20000000800 */
[----:B-1----:R-:W-:Y:S01]  /*3820*/  @!P5 FMUL R16, R16, R16 ;  /* 0x000000101010d220 */ /* 0x002fe20000400000 */
[----:B------:R-:W-:Y:S01]  /*3830*/  FSETP.GEU.AND P5, PT, R136, -126, PT ;  /* 0xc2fc00008800780b */ /* 0x000fe20003fae000 */
[----:B------:R-:W1:Y:S05]  /*3840*/  SHFL.BFLY PT, R22, R23, 0x2, 0x1f ;  /* 0x0c401f0017167f89 */ /* 0x000e6a00000e0000 */
[----:B------:R-:W-:Y:S01]  /*3850*/  @!P3 FMUL R140, R140, 0.5 ;  /* 0x3f0000008c8cb820 */ /* 0x000fe20000400000 */
[----:B----4-:R-:W-:Y:S01]  /*3860*/  @!P4 FMUL R19, R19, R19 ;  /* 0x000000131313c220 */ /* 0x010fe20000400000 */
[----:B------:R-:W-:-:S04]  /*3870*/  FSETP.GEU.AND P4, PT, R21, -126, PT ;  /* 0xc2fc00001500780b */ /* 0x000fc80003f8e000 */
[----:B------:R-:W3:Y:S01]  /*3880*/  MUFU.EX2 R140, R140 ;  /* 0x0000008c008c7308 */ /* 0x000ee20000000800 */
[----:B------:R-:W-:Y:S01]  /*3890*/  @!P5 FMUL R136, R136, 0.5 ;  /* 0x3f0000008888d820 */ /* 0x000fe20000400000 */
[----:B--2---:R-:W-:Y:S01]  /*38a0*/  @!P6 FMUL R17, R17, R17 ;  /* 0x000000111111e220 */ /* 0x004fe20000400000 */
[----:B------:R-:W-:-:S05]  /*38b0*/  FSETP.GEU.AND P6, PT, R3, -126, PT ;  /* 0xc2fc00000300780b */ /* 0x000fca0003fce000 */
[----:B------:R-:W2:Y:S01]  /*38c0*/  MUFU.EX2 R137, R136 ;  /* 0x0000008800897308 */ /* 0x000ea20000000800 */
[----:B------:R-:W-:-:S07]  /*38d0*/  @!P4 FMUL R21, R21, 0.5 ;  /* 0x3f0000001515c820 */ /* 0x000fce0000400000 */
[----:B------:R-:W4:Y:S01]  /*38e0*/  MUFU.EX2 R136, R21 ;  /* 0x0000001500887308 */ /* 0x000f220000000800 */
[----:B------:R-:W-:Y:S01]  /*38f0*/  @!P6 FMUL R3, R3, 0.5 ;  /* 0x3f0000000303e820 */ /* 0x000fe20000400000 */
[----:B---3--:R-:W-:Y:S01]  /*3900*/  @!P3 FMUL R140, R140, R140 ;  /* 0x0000008c8c8cb220 */ /* 0x008fe20000400000 */
[----:B------:R-:W-:-:S05]  /*3910*/  FSETP.GEU.AND P3, PT, R148, -126, PT ;  /* 0xc2fc00009400780b */ /* 0x000fca0003f6e000 */
[----:B------:R1:W3:Y:S01]  /*3920*/  MUFU.EX2 R141, R3 ;  /* 0x00000003008d7308 */ /* 0x0002e20000000800 */
[----:B--2---:R-:W-:Y:S01]  /*3930*/  @!P5 FMUL R137, R137, R137 ;  /* 0x000000898989d220 */ /* 0x004fe20000400000 */
[----:B------:R-:W-:-:S06]  /*3940*/  FSETP.GEU.AND P5, PT, R144, -126, PT ;  /* 0xc2fc00009000780b */ /* 0x000fcc0003fae000 */
[----:B------:R-:W-:Y:S01]  /*3950*/  @!P3 FMUL R148, R148, 0.5 ;  /* 0x3f0000009494b820 */ /* 0x000fe20000400000 */
[----:B-1----:R-:W-:Y:S01]  /*3960*/  FMNMX R3, R23, R22, !PT ;  /* 0x0000001617037209 */ /* 0x002fe20007800000 */
[----:B----4-:R-:W-:Y:S02]  /*3970*/  @!P4 FMUL R136, R136, R136 ;  /* 0x000000888888c220 */ /* 0x010fe40000400000 */
[----:B------:R-:W1:Y:S01]  /*3980*/  MUFU.EX2 R129, R148 ;  /* 0x0000009400817308 */ /* 0x000e620000000800 */
[----:B------:R-:W-:Y:S02]  /*3990*/  FSETP.NEU.AND P4, PT, R3, -INF , PT ;  /* 0xff8000000300780b */ /* 0x000fe40003f8d000 */
[----:B------:R-:W-:Y:S01]  /*39a0*/  @!P5 FMUL R144, R144, 0.5 ;  /* 0x3f0000009090d820 */ /* 0x000fe20000400000 */
[----:B---3--:R-:W-:Y:S01]  /*39b0*/  @!P6 FMUL R141, R141, R141 ;  /* 0x0000008d8d8de220 */ /* 0x008fe20000400000 */
[----:B------:R-:W-:Y:S02]  /*39c0*/  FSETP.GEU.AND P6, PT, R124, -126, PT ;  /* 0xc2fc00007c00780b */ /* 0x000fe40003fce000 */
[----:B------:R-:W-:Y:S01]  /*39d0*/  FSEL R154, R3, RZ, P4 ;  /* 0x000000ff039a7208 */ /* 0x000fe20002000000 */
[----:B------:R-:W2:Y:S01]  /*39e0*/  MUFU.EX2 R125, R144 ;  /* 0x00000090007d7308 */ /* 0x000ea20000000800 */
[----:B------:R-:W-:Y:S01]  /*39f0*/  FSETP.GEU.AND P4, PT, R20, -126, PT ;  /* 0xc2fc00001400780b */ /* 0x000fe20003f8e000 */
[----:B------:R-:W-:Y:S01]  /*3a00*/  FADD R13, R14, R141 ;  /* 0x0000008d0e0d7221 */ /* 0x000fe20000000000 */
[----:B------:R-:W-:Y:S01]  /*3a10*/  F2FP.SATFINITE.E4M3.F32.PACK_AB_MERGE_C R14, RZ, R14, RZ ;  /* 0x0000000eff0e723e */ /* 0x000fe200048070ff */
[C---:B------:R-:W-:Y:S01]  /*3a20*/  FMUL R145, R154.reuse, UR33 ;  /* 0x000000219a917c20 */ /* 0x040fe20008400000 */
[----:B------:R-:W-:-:S01]  /*3a30*/  FADD R154, -R154, R11 ;  /* 0x0000000b9a9a7221 */ /* 0x000fc20000000100 */
[----:B------:R-:W-:Y:S01]  /*3a40*/  FADD R11, R12, R137 ;  /* 0x000000890c0b7221 */ /* 0x000fe20000000000 */
[----:B------:R-:W-:Y:S01]  /*3a50*/  F2FP.SATFINITE.E4M3.F32.PACK_AB_MERGE_C R12, RZ, R12, RZ ;  /* 0x0000000cff0c723e */ /* 0x000fe200048070ff */
[--C-:B------:R-:W-:Y:S01]  /*3a60*/  FFMA R21, R126, UR33, -R145.reuse ;  /* 0x000000217e157c23 */ /* 0x100fe20008000891 */
[----:B-1----:R-:W-:Y:S01]  /*3a70*/  @!P3 FMUL R129, R129, R129 ;  /* 0x000000818181b220 */ /* 0x002fe20000400000 */
[----:B------:R-:W-:Y:S01]  /*3a80*/  @!P6 FMUL R124, R124, 0.5 ;  /* 0x3f0000007c7ce820 */ /* 0x000fe20000400000 */
[----:B------:R-:W-:-:S01]  /*3a90*/  FFMA R122, R122, UR33, -R145 ;  /* 0x000000217a7a7c23 */ /* 0x000fc20008000891 */
[--C-:B------:R-:W-:Y:S01]  /*3aa0*/  FFMA R123, R123, UR33, -R145.reuse ;  /* 0x000000217b7b7c23 */ /* 0x100fe20008000891 */
[----:B------:R-:W-:Y:S01]  /*3ab0*/  FSETP.GEU.AND P3, PT, R21, -126, PT ;  /* 0xc2fc00001500780b */ /* 0x000fe20003f6e000 */
[----:B------:R-:W-:Y:S01]  /*3ac0*/  @!P4 FMUL R20, R20, 0.5 ;  /* 0x3f0000001414c820 */ /* 0x000fe20000400000 */
[----:B------:R-:W-:-:S01]  /*3ad0*/  FFMA R23, R127, UR33, -R145 ;  /* 0x000000217f177c23 */ /* 0x000fc20008000891 */
[----:B------:R-:W1:Y:S01]  /*3ae0*/  MUFU.EX2 R124, R124 ;  /* 0x0000007c007c7308 */ /* 0x000e620000000800 */
[----:B--2---:R-:W-:Y:S01]  /*3af0*/  @!P5 FMUL R125, R125, R125 ;  /* 0x0000007d7d7dd220 */ /* 0x004fe20000400000 */
[----:B------:R-:W-:Y:S01]  /*3b00*/  FSETP.GEU.AND P5, PT, R122, -126, PT ;  /* 0xc2fc00007a00780b */ /* 0x000fe20003fae000 */
[----:B------:R-:W-:-:S01]  /*3b10*/  FFMA R134, R134, UR33, -R145 ;  /* 0x0000002186867c23 */ /* 0x000fc20008000891 */
[--C-:B------:R-:W-:Y:S01]  /*3b20*/  FFMA R121, R130, UR33, -R145.reuse ;  /* 0x0000002182797c23 */ /* 0x100fe20008000891 */
[----:B------:R-:W-:-:S01]  /*3b30*/  FFMA R131, R131, UR33, -R145 ;  /* 0x0000002183837c23 */ /* 0x000fc20008000891 */
[--C-:B------:R-:W-:Y:S01]  /*3b40*/  FFMA R135, R135, UR33, -R145.reuse ;  /* 0x0000002187877c23 */ /* 0x100fe20008000891 */
[----:B------:R-:W-:-:S01]  /*3b50*/  FFMA R133, R142, UR33, -R145 ;  /* 0x000000218e857c23 */ /* 0x000fc20008000891 */
[----:B------:R-:W2:Y:S01]  /*3b60*/  MUFU.EX2 R128, R20 ;  /* 0x0000001400807308 */ /* 0x000ea20000000800 */
[----:B------:R-:W-:-:S01]  /*3b70*/  FFMA R138, R138, UR33, -R145 ;  /* 0x000000218a8a7c23 */ /* 0x000fc20008000891 */
[----:B------:R-:W-:Y:S01]  /*3b80*/  @!P3 FMUL R21, R21, 0.5 ;  /* 0x3f0000001515b820 */ /* 0x000fe20000400000 */
[----:B------:R-:W-:-:S01]  /*3b90*/  FFMA R139, R139, UR33, -R145 ;  /* 0x000000218b8b7c23 */ /* 0x000fc20008000891 */
[--C-:B------:R-:W-:Y:S01]  /*3ba0*/  FFMA R143, R143, UR33, -R145.reuse ;  /* 0x000000218f8f7c23 */ /* 0x100fe20008000891 */
[----:B------:R-:W-:-:S01]  /*3bb0*/  FFMA R150, R150, UR33, -R145 ;  /* 0x0000002196967c23 */ /* 0x000fc20008000891 */
[----:B------:R-:W-:Y:S01]  /*3bc0*/  FFMA R146, R146, UR33, -R145 ;  /* 0x0000002192927c23 */ /* 0x000fe20008000891 */
[----:B------:R-:W-:Y:S01]  /*3bd0*/  @!P5 FMUL R122, R122, 0.5 ;  /* 0x3f0000007a7ad820 */ /* 0x000fe20000400000 */
[----:B------:R-:W3:Y:S01]  /*3be0*/  MUFU.EX2 R126, R21 ;  /* 0x00000015007e7308 */ /* 0x000ee20000000800 */
[----:B-1----:R-:W-:Y:S01]  /*3bf0*/  @!P6 FMUL R124, R124, R124 ;  /* 0x0000007c7c7ce220 */ /* 0x002fe20000400000 */
[----:B------:R-:W-:Y:S01]  /*3c00*/  FSETP.GEU.AND P6, PT, R123, -126, PT ;  /* 0xc2fc00007b00780b */ /* 0x000fe20003fce000 */
[----:B------:R-:W-:Y:S01]  /*3c10*/  FMUL R154, R154, UR33 ;  /* 0x000000219a9a7c20 */ /* 0x000fe20008400000 */
[----:B------:R-:W-:Y:S01]  /*3c20*/  LOP3.LUT R12, R12, 0xff, RZ, 0xc0, !PT ;  /* 0x000000ff0c0c7812 */ /* 0x000fe200078ec0ff */
[----:B------:R-:W-:-:S01]  /*3c30*/  FADD R142, R17, R124 ;  /* 0x0000007c118e7221 */ /* 0x000fc20000000000 */
[----:B------:R-:W-:-:S02]  /*3c40*/  F2FP.SATFINITE.E4M3.F32.PACK_AB_MERGE_C R124, RZ, R124, RZ ;  /* 0x0000007cff7c723e */ /* 0x000fc400048070ff */
[----:B------:R1:W4:Y:S01]  /*3c50*/  MUFU.EX2 R132, R122 ;  /* 0x0000007a00847308 */ /* 0x0003220000000800 */
[----:B--2---:R-:W-:Y:S01]  /*3c60*/  @!P4 FMUL R128, R128, R128 ;  /* 0x000000808080c220 */ /* 0x004fe20000400000 */
[----:B------:R-:W-:Y:S01]  /*3c70*/  FSETP.GEU.AND P4, PT, R23, -126, PT ;  /* 0xc2fc00001700780b */ /* 0x000fe20003f8e000 */
[----:B------:R-:W-:-:S01]  /*3c80*/  FADD R13, R13, R142 ;  /* 0x0000008e0d0d7221 */ /* 0x000fc20000000000 */
[----:B------:R-:W-:Y:S01]  /*3c90*/  LOP3.LUT R124, R124, 0xffff, RZ, 0xc0, !PT ;  /* 0x0000ffff7c7c7812 */ /* 0x000fe200078ec0ff */
[----:B------:R-:W-:-:S01]  /*3ca0*/  FADD R144, R19, R128 ;  /* 0x0000008013907221 */ /* 0x000fc20000000000 */
[----:B------:R-:W-:Y:S01]  /*3cb0*/  F2FP.SATFINITE.E4M3.F32.PACK_AB_MERGE_C R19, RZ, R19, RZ ;  /* 0x00000013ff13723e */ /* 0x000fe200048070ff */
[----:B------:R-:W-:Y:S01]  /*3cc0*/  @!P6 FMUL R123, R123, 0.5 ;  /* 0x3f0000007b7be820 */ /* 0x000fe20000400000 */
[----:B------:R-:W-:Y:S01]  /*3cd0*/  F2FP.SATFINITE.E4M3.F32.PACK_AB_MERGE_C R128, RZ, R128, RZ ;  /* 0x00000080ff80723e */ /* 0x000fe200048070ff */
[----:B---3--:R-:W-:Y:S01]  /*3ce0*/  @!P3 FMUL R126, R126, R126 ;  /* 0x0000007e7e7eb220 */ /* 0x008fe20000400000 */
[----:B------:R-:W-:Y:S01]  /*3cf0*/  FSETP.GEU.AND P3, PT, R134, -126, PT ;  /* 0xc2fc00008600780b */ /* 0x000fe20003f6e000 */
[----:B------:R2:W3:Y:S01]  /*3d00*/  MUFU.EX2 R20, R123 ;  /* 0x0000007b00147308 */ /* 0x0004e20000000800 */
[----:B-1----:R-:W-:-:S01]  /*3d10*/  FFMA R122, R151, UR33, -R145 ;  /* 0x00000021977a7c23 */ /* 0x002fc20008000891 */
[----:B------:R-:W-:-:S02]  /*3d20*/  LOP3.LUT R19, R19, 0xffff, RZ, 0xc0, !PT ;  /* 0x0000ffff13137812 */ /* 0x000fc400078ec0ff */
[----:B------:R-:W-:Y:S01]  /*3d30*/  @!P4 FMUL R23, R23, 0.5 ;  /* 0x3f0000001717c820 */ /* 0x000fe20000400000 */
[----:B------:R-:W-:Y:S01]  /*3d40*/  F2FP.SATFINITE.E4M3.F32.PACK_AB_MERGE_C R137, RZ, R137, RZ ;  /* 0x00000089ff89723e */ /* 0x000fe200048070ff */
[----:B----4-:R-:W-:Y:S01]  /*3d50*/  @!P5 FMUL R132, R132, R132 ;  /* 0x000000848484d220 */ /* 0x010fe20000400000 */
[----:B------:R-:W-:Y:S01]  /*3d60*/  FSETP.GEU.AND P5, PT, R121, -126, PT ;  /* 0xc2fc00007900780b */ /* 0x000fe20003fae000 */
[----:B------:R-:W1:Y:S01]  /*3d70*/  MUFU.EX2 R22, R23 ;  /* 0x0000001700167308 */ /* 0x000e620000000800 */
[----:B--2---:R-:W-:-:S01]  /*3d80*/  FFMA R123, R147, UR33, -R145 ;  /* 0x00000021937b7c23 */ /* 0x004fc20008000891 */
[----:B------:R-:W-:Y:S02]  /*3d90*/  F2FP.SATFINITE.E4M3.F32.PACK_AB_MERGE_C R141, RZ, R141, RZ ;  /* 0x0000008dff8d723e */ /* 0x000fe400048070ff */
[----:B------:R-:W-:Y:S01]  /*3da0*/  @!P3 FMUL R134, R134, 0.5 ;  /* 0x3f0000008686b820 */ /* 0x000fe20000400000 */
[----:B------:R-:W-:Y:S02]  /*3db0*/  LOP3.LUT R128, R128, 0xffff, RZ, 0xc0, !PT ;  /* 0x0000ffff80807812 */ /* 0x000fe400078ec0ff */
[----:B------:R-:W-:Y:S01]  /*3dc0*/  LOP3.LUT R137, R137, 0xff, RZ, 0xc0, !PT ;  /* 0x000000ff89897812 */ /* 0x000fe200078ec0ff */
[----:B------:R2:W4:Y:S01]  /*3dd0*/  MUFU.EX2 R130, R134 ;  /* 0x0000008600827308 */ /* 0x0005220000000800 */
[----:B---3--:R-:W-:Y:S01]  /*3de0*/  @!P6 FMUL R20, R20, R20 ;  /* 0x000000141414e220 */ /* 0x008fe20000400000 */
[----:B------:R-:W-:-:S02]  /*3df0*/  FSETP.GEU.AND P6, PT, R131, -126, PT ;  /* 0xc2fc00008300780b */ /* 0x000fc40003fce000 */
[----:B------:R-:W-:Y:S01]  /*3e00*/  @!P5 FMUL R121, R121, 0.5 ;  /* 0x3f0000007979d820 */ /* 0x000fe20000400000 */
[----:B------:R-:W-:-:S03]  /*3e10*/  F2FP.SATFINITE.E4M3.F32.PACK_AB_MERGE_C R17, RZ, R17, RZ ;  /* 0x00000011ff11723e */ /* 0x000fc600048070ff */
[----:B------:R-:W3:Y:S01]  /*3e20*/  MUFU.EX2 R127, R121 ;  /* 0x00000079007f7308 */ /* 0x000ee20000000800 */
[----:B-1----:R-:W-:Y:S01]  /*3e30*/  @!P4 FMUL R22, R22, R22 ;  /* 0x000000161616c220 */ /* 0x002fe20000400000 */
[----:B------:R-:W-:Y:S01]  /*3e40*/  FSETP.GEU.AND P4, PT, R135, -126, PT ;  /* 0xc2fc00008700780b */ /* 0x000fe20003f8e000 */
[----:B--2---:R-:W-:-:S01]  /*3e50*/  FADD R134, R15, R140 ;  /* 0x0000008c0f867221 */ /* 0x004fc20000000000 */
[----:B------:R-:W-:Y:S02]  /*3e60*/  F2FP.SATFINITE.E4M3.F32.PACK_AB_MERGE_C R140, RZ, R140, RZ ;  /* 0x0000008cff8c723e */ /* 0x000fe400048070ff */
[----:B------:R-:W-:Y:S01]  /*3e70*/  LOP3.LUT R17, R17, 0xffff, RZ, 0xc0, !PT ;  /* 0x0000ffff11117812 */ /* 0x000fe200078ec0ff */
[----:B------:R-:W-:Y:S01]  /*3e80*/  @!P6 FMUL R131, R131, 0.5 ;  /* 0x3f0000008383e820 */ /* 0x000fe20000400000 */
[----:B------:R-:W-:Y:S01]  /*3e90*/  LOP3.LUT R140, R140, 0xff, RZ, 0xc0, !PT ;  /* 0x000000ff8c8c7812 */ /* 0x000fe200078ec0ff */
[----:B----4-:R-:W-:Y:S01]  /*3ea0*/  @!P3 FMUL R130, R130, R130 ;  /* 0x000000828282b220 */ /* 0x010fe20000400000 */
[----:B------:R-:W-:Y:S01]  /*3eb0*/  FSETP.GEU.AND P3, PT, R133, -126, PT ;  /* 0xc2fc00008500780b */ /* 0x000fe20003f6e000 */
[----:B------:R-:W1:Y:S04]  /*3ec0*/  MUFU.EX2 R120, R131 ;  /* 0x0000008300787308 */ /* 0x000e680000000800 */
[----:B------:R-:W-:Y:S01]  /*3ed0*/  @!P4 FMUL R135, R135, 0.5 ;  /* 0x3f0000008787c820 */ /* 0x000fe20000400000 */
[----:B---3--:R-:W-:Y:S01]  /*3ee0*/  @!P5 FMUL R127, R127, R127 ;  /* 0x0000007f7f7fd220 */ /* 0x008fe20000400000 */
[----:B------:R-:W-:-:S02]  /*3ef0*/  FSETP.GEU.AND P5, PT, R138, -126, PT ;  /* 0xc2fc00008a00780b */ /* 0x000fc40003fae000 */
[----:B------:R2:W3:Y:S04]  /*3f00*/  MUFU.EX2 R121, R135 ;  /* 0x0000008700797308 */ /* 0x0004e80000000800 */
[----:B------:R-:W-:Y:S01]  /*3f10*/  @!P3 FMUL R133, R133, 0.5 ;  /* 0x3f0000008585b820 */ /* 0x000fe20000400000 */
[----:B-1----:R-:W-:Y:S01]  /*3f20*/  @!P6 FMUL R120, R120, R120 ;  /* 0x000000787878e220 */ /* 0x002fe20000400000 */
[----:B------:R-:W-:-:S04]  /*3f30*/  FSETP.GEU.AND P6, PT, R139, -126, PT ;  /* 0xc2fc00008b00780b */ /* 0x000fc80003fce000 */
[----:B------:R-:W1:Y:S01]  /*3f40*/  MUFU.EX2 R133, R133 ;  /* 0x0000008500857308 */ /* 0x000e620000000800 */
[----:B------:R-:W-:Y:S01]  /*3f50*/  @!P5 FMUL R138, R138, 0.5 ;  /* 0x3f0000008a8ad820 */ /* 0x000fe20000400000 */
[----:B--2---:R-:W-:Y:S01]  /*3f60*/  FADD R135, R153, R136 ;  /* 0x0000008899877221 */ /* 0x004fe20000000000 */
[----:B------:R-:W-:Y:S02]  /*3f70*/  F2FP.SATFINITE.E4M3.F32.PACK_AB_MERGE_C R136, RZ, R136, RZ ;  /* 0x00000088ff88723e */ /* 0x000fe400048070ff */
[----:B------:R-:W-:Y:S01]  /*3f80*/  F2FP.SATFINITE.E4M3.F32.PACK_AB_MERGE_C R153, RZ, R153, RZ ;  /* 0x00000099ff99723e */ /* 0x000fe200048070ff */
[----:B---3--:R-:W-:Y:S01]  /*3f90*/  @!P4 FMUL R121, R121, R121 ;  /* 0x000000797979c220 */ /* 0x008fe20000400000 */
[----:B------:R-:W-:Y:S01]  /*3fa0*/  FSETP.GEU.AND P4, PT, R143, -126, PT ;  /* 0xc2fc00008f00780b */ /* 0x000fe20003f8e000 */
[----:B------:R2:W3:Y:S01]  /*3fb0*/  MUFU.EX2 R131, R138 ;  /* 0x0000008a00837308 */ /* 0x0004e20000000800 */
[----:B------:R-:W-:-:S01]  /*3fc0*/  FADD R144, R135, R144 ;  /* 0x0000009087907221 */ /* 0x000fc20000000000 */
[----:B------:R-:W-:Y:S01]  /*3fd0*/  LOP3.LUT R153, R153, 0xffff, RZ, 0xc0, !PT ;  /* 0x0000ffff99997812 */ /* 0x000fe200078ec0ff */
[----:B------:R-:W-:-:S02]  /*3fe0*/  @!P6 FMUL R139, R139, 0.5 ;  /* 0x3f0000008b8be820 */ /* 0x000fc40000400000 */
[----:B------:R-:W-:Y:S01]  /*3ff0*/  FADD R144, R13, R144 ;  /* 0x000000900d907221 */ /* 0x000fe20000000000 */
[----:B------:R-:W-:Y:S02]  /*4000*/  LOP3.LUT R13, R136, 0xffff, RZ, 0xc0, !PT ;  /* 0x0000ffff880d7812 */ /* 0x000fe400078ec0ff */
[----:B------:R4:W5:Y:S01]  /*4010*/  MUFU.EX2 R21, R139 ;  /* 0x0000008b00157308 */ /* 0x0009620000000800 */
[----:B-1----:R-:W-:Y:S01]  /*4020*/  @!P3 FMUL R133, R133, R133 ;  /* 0x000000858585b220 */ /* 0x002fe20000400000 */
[----:B------:R-:W-:Y:S01]  /*4030*/  FSETP.GEU.AND P3, PT, R150, -126, PT ;  /* 0xc2fc00009600780b */ /* 0x000fe20003f6e000 */
[----:B--2---:R-:W-:-:S01]  /*4040*/  FADD R138, R16, R125 ;  /* 0x0000007d108a7221 */ /* 0x004fc20000000000 */
[----:B------:R-:W-:Y:S01]  /*4050*/  @!P4 FMUL R143, R143, 0.5 ;  /* 0x3f0000008f8fc820 */ /* 0x000fe20000400000 */
[----:B------:R-:W-:Y:S02]  /*4060*/  PRMT R140, R13, 0x7604, R140 ;  /* 0x000076040d8c7816 */ /* 0x000fe4000000008c */
[----:B------:R-:W-:Y:S01]  /*4070*/  FADD R11, R11, R138 ;  /* 0x0000008a0b0b7221 */ /* 0x000fe20000000000 */
[----:B------:R-:W1:Y:S01]  /*4080*/  MUFU.EX2 R23, R143 ;  /* 0x0000008f00177308 */ /* 0x000e620000000800 */
[----:B---3--:R-:W-:Y:S01]  /*4090*/  @!P5 FMUL R131, R131, R131 ;  /* 0x000000838383d220 */ /* 0x008fe20000400000 */
[----:B------:R-:W-:Y:S01]  /*40a0*/  FSETP.GEU.AND P5, PT, R146, -126, PT ;  /* 0xc2fc00009200780b */ /* 0x000fe20003fae000 */
[----:B----4-:R-:W-:-:S01]  /*40b0*/  FADD R139, R18, R129 ;  /* 0x00000081128b7221 */ /* 0x010fc20000000000 */
[----:B------:R-:W-:Y:S01]  /*40c0*/  F2FP.SATFINITE.E4M3.F32.PACK_AB_MERGE_C R18, RZ, R18, RZ ;  /* 0x00000012ff12723e */ /* 0x000fe200048070ff */
[----:B------:R-:W-:-:S01]  /*40d0*/  FADD R135, R132, R131 ;  /* 0x0000008384877221 */ /* 0x000fc20000000000 */
[----:B------:R-:W-:Y:S01]  /*40e0*/  F2FP.SATFINITE.E4M3.F32.PACK_AB_MERGE_C R132, RZ, R132, RZ ;  /* 0x00000084ff84723e */ /* 0x000fe200048070ff */
[----:B------:R-:W-:Y:S01]  /*40f0*/  @!P3 FMUL R150, R150, 0.5 ;  /* 0x3f0000009696b820 */ /* 0x000fe20000400000 */
[----:B------:R-:W-:Y:S01]  /*4100*/  FADD R134, R134, R139 ;  /* 0x0000008b86867221 */ /* 0x000fe20000000000 */
[----:B-----5:R-:W-:Y:S01]  /*4110*/  @!P6 FMUL R21, R21, R21 ;  /* 0x000000151515e220 */ /* 0x020fe20000400000 */
[----:B------:R-:W-:Y:S01]  /*4120*/  FSETP.GEU.AND P6, PT, R123, -126, PT ;  /* 0xc2fc00007b00780b */ /* 0x000fe20003fce000 */
[----:B------:R-:W2:Y:S01]  /*4130*/  MUFU.EX2 R143, R150 ;  /* 0x00000096008f7308 */ /* 0x000ea20000000800 */
[----:B------:R-:W-:-:S01]  /*4140*/  FADD R11, R11, R134 ;  /* 0x000000860b0b7221 */ /* 0x000fc20000000000 */
[----:B------:R-:W-:Y:S01]  /*4150*/  F2FP.SATFINITE.E4M3.F32.PACK_AB_MERGE_C R134, RZ, R15, RZ ;  /* 0x0000000fff86723e */ /* 0x000fe200048070ff */
[----:B------:R-:W-:-:S01]  /*4160*/  FADD R139, R126, R133 ;  /* 0x000000857e8b7221 */ /* 0x000fc20000000000 */
[----:B------:R-:W-:Y:S01]  /*4170*/  @!P5 FMUL R146, R146, 0.5 ;  /* 0x3f0000009292d820 */ /* 0x000fe20000400000 */
[----:B------:R-:W-:Y:S01]  /*4180*/  LOP3.LUT R15, R14, 0xffff, RZ, 0xc0, !PT ;  /* 0x0000ffff0e0f7812 */ /* 0x000fe200078ec0ff */
[----:B-1----:R-:W-:Y:S01]  /*4190*/  @!P4 FMUL R23, R23, R23 ;  /* 0x000000171717c220 */ /* 0x002fe20000400000 */
[----:B------:R-:W-:Y:S01]  /*41a0*/  FSETP.GEU.AND P4, PT, R122, -126, PT ;  /* 0xc2fc00007a00780b */ /* 0x000fe20003f8e000 */
[----:B------:R-:W-:Y:S01]  /*41b0*/  FADD R138, R20, R21 ;  /* 0x00000015148a7221 */ /* 0x000fe20000000000 */
[----:B------:R-:W-:Y:S01]  /*41c0*/  PRMT R12, R15, 0x7604, R12 ;  /* 0x000076040f0c7816 */ /* 0x000fe2000000000c */
[----:B------:R-:W1:Y:S01]  /*41d0*/  MUFU.EX2 R146, R146 ;  /* 0x0000009200927308 */ /* 0x000e620000000800 */
[----:B------:R-:W-:Y:S01]  /*41e0*/  SHF.L.U32 R13, R132, 0x10, RZ ;  /* 0x00000010840d7819 */ /* 0x000fe200000006ff */
[----:B------:R-:W-:Y:S01]  /*41f0*/  @!P6 FMUL R123, R123, 0.5 ;  /* 0x3f0000007b7be820 */ /* 0x000fe20000400000 */
[----:B------:R-:W-:Y:S01]  /*4200*/  F2FP.SATFINITE.E4M3.F32.PACK_AB_MERGE_C R126, RZ, R126, RZ ;  /* 0x0000007eff7e723e */ /* 0x000fe200048070ff */
[----:B------:R-:W-:Y:S01]  /*4210*/  FADD R142, R22, R23 ;  /* 0x00000017168e7221 */ /* 0x000fe20000000000 */
[----:B------:R-:W-:Y:S01]  /*4220*/  LOP3.LUT R134, R134, 0xff, RZ, 0xc0, !PT ;  /* 0x000000ff86867812 */ /* 0x000fe200078ec0ff */
[----:B------:R-:W-:Y:S01]  /*4230*/  FADD R144, R11, R144 ;  /* 0x000000900b907221 */ /* 0x000fe20000000000 */
[----:B--2---:R-:W-:Y:S01]  /*4240*/  @!P3 FMUL R143, R143, R143 ;  /* 0x0000008f8f8fb220 */ /* 0x004fe20000400000 */
[----:B------:R-:W2:Y:S01]  /*4250*/  MUFU.EX2 R123, R123 ;  /* 0x0000007b007b7308 */ /* 0x000ea20000000800 */
[----:B------:R-:W-:Y:S01]  /*4260*/  LOP3.LUT R12, R12, 0xff0000, R13, 0xf8, !PT ;  /* 0x00ff00000c0c7812 */ /* 0x000fe200078ef80d */
[----:B------:R-:W-:Y:S01]  /*4270*/  @!P4 FMUL R122, R122, 0.5 ;  /* 0x3f0000007a7ac820 */ /* 0x000fe20000400000 */
[----:B------:R-:W-:-:S02]  /*4280*/  IMAD.U32 R13, R126, 0x10000, RZ ;  /* 0x000100007e0d7824 */ /* 0x000fc400078e00ff */
[----:B------:R-:W-:Y:S01]  /*4290*/  FADD R150, R130, R143 ;  /* 0x0000008f82967221 */ /* 0x000fe20000000000 */
[----:B------:R-:W-:Y:S02]  /*42a0*/  PRMT R134, R153, 0x7604, R134 ;  /* 0x0000760499867816 */ /* 0x000fe40000000086 */
[----:B------:R-:W-:Y:S01]  /*42b0*/  LOP3.LUT R18, R18, 0xff, RZ, 0xc0, !PT ;  /* 0x000000ff12127812 */ /* 0x000fe200078ec0ff */
[----:B------:R-:W3:Y:S01]  /*42c0*/  MUFU.EX2 R122, R122 ;  /* 0x0000007a007a7308 */ /* 0x000ee20000000800 */
[----:B-1----:R-:W-:Y:S01]  /*42d0*/  @!P5 FMUL R146, R146, R146 ;  /* 0x000000929292d220 */ /* 0x002fe20000400000 */
[----:B------:R-:W-:Y:S01]  /*42e0*/  F2FP.SATFINITE.E4M3.F32.PACK_AB_MERGE_C R130, RZ, R130, RZ ;  /* 0x00000082ff82723e */ /* 0x000fe200048070ff */
[----:B------:R-:W-:-:S01]  /*42f0*/  FADD R150, R139, R150 ;  /* 0x000000968b967221 */ /* 0x000fc20000000000 */
[----:B------:R-:W-:Y:S01]  /*4300*/  F2FP.SATFINITE.E4M3.F32.PACK_AB_MERGE_C R125, RZ, R125, RZ ;  /* 0x0000007dff7d723e */ /* 0x000fe200048070ff */
[----:B------:R-:W-:-:S01]  /*4310*/  FADD R148, R127, R146 ;  /* 0x000000927f947221 */ /* 0x000fc20000000000 */
[----:B------:R-:W-:-:S02]  /*4320*/  LOP3.LUT R134, R134, 0xff0000, R13, 0xf8, !PT ;  /* 0x00ff000086867812 */ /* 0x000fc400078ef80d */
[----:B------:R-:W-:Y:S01]  /*4330*/  PRMT R18, R19, 0x7604, R18 ;  /* 0x0000760413127816 */ /* 0x000fe20000000012 */
[----:B--2---:R-:W-:Y:S01]  /*4340*/  @!P6 FMUL R123, R123, R123 ;  /* 0x0000007b7b7be220 */ /* 0x004fe20000400000 */
[----:B------:R-:W-:Y:S01]  /*4350*/  SHF.L.U32 R13, R130, 0x10, RZ ;  /* 0x00000010820d7819 */ /* 0x000fe200000006ff */
[----:B------:R-:W-:Y:S01]  /*4360*/  FADD R135, R135, R148 ;  /* 0x0000009487877221 */ /* 0x000fe20000000000 */
[----:B------:R-:W-:Y:S01]  /*4370*/  LOP3.LUT R125, R125, 0xff, RZ, 0xc0, !PT ;  /* 0x000000ff7d7d7812 */ /* 0x000fe200078ec0ff */
[----:B------:R-:W-:Y:S01]  /*4380*/  FADD R145, R120, R123 ;  /* 0x0000007b78917221 */ /* 0x000fe20000000000 */
[----:B------:R-:W-:Y:S01]  /*4390*/  F2FP.SATFINITE.E4M3.F32.PACK_AB_MERGE_C R146, RZ, R146, RZ ;  /* 0x00000092ff92723e */ /* 0x000fe200048070ff */
[----:B------:R-:W-:Y:S01]  /*43a0*/  FADD R135, R135, R150 ;  /* 0x0000009687877221 */ /* 0x000fe20000000000 */
[----:B------:R-:W-:Y:S01]  /*43b0*/  F2FP.SATFINITE.E4M3.F32.PACK_AB_MERGE_C R20, RZ, R20, RZ ;  /* 0x00000014ff14723e */ /* 0x000fe200048070ff */
[----:B---3--:R-:W-:Y:S01]  /*43c0*/  @!P4 FMUL R122, R122, R122 ;  /* 0x0000007a7a7ac220 */ /* 0x008fe20000400000 */
[----:B------:R-:W-:Y:S01]  /*43d0*/  F2FP.SATFINITE.E4M3.F32.PACK_AB_MERGE_C R129, RZ, R129, RZ ;  /* 0x00000081ff81723e */ /* 0x000fe200048070ff */
[----:B------:R-:W-:Y:S01]  /*43e0*/  FADD R138, R138, R145 ;  /* 0x000000918a8a7221 */ /* 0x000fe20000000000 */
[----:B------:R-:W-:Y:S01]  /*43f0*/  LOP3.LUT R18, R18, 0xff0000, R13, 0xf8, !PT ;  /* 0x00ff000012127812 */ /* 0x000fe200078ef80d */
[----:B------:R-:W-:Y:S01]  /*4400*/  FADD R147, R121, R122 ;  /* 0x0000007a79937221 */ /* 0x000fe20000000000 */
[----:B------:R-:W-:Y:S01]  /*4410*/  PRMT R124, R124, 0x7604, R125 ;  /* 0x000076047c7c7816 */ /* 0x000fe2000000007d */
[----:B------:R-:W-:Y:S01]  /*4420*/  IMAD.MOV.U32 R125, RZ, RZ, 0x2130 ;  /* 0x00002130ff7d7424 */ /* 0x000fe200078e00ff */
[----:B------:R-:W-:Y:S01]  /*4430*/  SHF.L.U32 R13, R146, 0x10, RZ ;  /* 0x00000010920d7819 */ /* 0x000fe200000006ff */
[----:B------:R-:W-:Y:S01]  /*4440*/  FADD R147, R142, R147 ;  /* 0x000000938e937221 */ /* 0x000fe20000000000 */
[----:B------:R-:W-:-:S02]  /*4450*/  LOP3.LUT R20, R20, 0xffff, RZ, 0xc0, !PT ;  /* 0x0000ffff14147812 */ /* 0x000fc400078ec0ff */
[----:B------:R-:W-:Y:S01]  /*4460*/  F2FP.SATFINITE.E4M3.F32.PACK_AB_MERGE_C R143, RZ, R143, RZ ;  /* 0x0000008fff8f723e */ /* 0x000fe200048070ff */
[----:B------:R-:W-:-:S01]  /*4470*/  FADD R138, R138, R147 ;  /* 0x000000938a8a7221 */ /* 0x000fc20000000000 */
[----:B------:R-:W-:Y:S02]  /*4480*/  F2FP.SATFINITE.E4M3.F32.PACK_AB_MERGE_C R123, RZ, R123, RZ ;  /* 0x0000007bff7b723e */ /* 0x000fe400048070ff */
[----:B------:R-:W-:Y:S01]  /*4490*/  LOP3.LUT R129, R129, 0xff, RZ, 0xc0, !PT ;  /* 0x000000ff81817812 */ /* 0x000fe200078ec0ff */
[----:B------:R-:W-:Y:S01]  /*44a0*/  IMAD.U32 R143, R143, 0x10000, RZ ;  /* 0x000100008f8f7824 */ /* 0x000fe200078e00ff */
[----:B------:R-:W-:Y:S01]  /*44b0*/  F2FP.SATFINITE.E4M3.F32.PACK_AB_MERGE_C R121, RZ, R121, RZ ;  /* 0x00000079ff79723e */ /* 0x000fe200048070ff */
[----:B------:R-:W-:Y:S01]  /*44c0*/  FADD R135, R135, R138 ;  /* 0x0000008a87877221 */ /* 0x000fe20000000000 */
[----:B------:R-:W-:Y:S02]  /*44d0*/  F2FP.SATFINITE.E4M3.F32.PACK_AB_MERGE_C R122, RZ, R122, RZ ;  /* 0x0000007aff7a723e */ /* 0x000fe400048070ff */
[----:B------:R-:W-:-:S02]  /*44e0*/  F2FP.SATFINITE.E4M3.F32.PACK_AB_MERGE_C R131, RZ, R131, RZ ;  /* 0x00000083ff83723e */ /* 0x000fc400048070ff */
[----:B------:R-:W-:Y:S01]  /*44f0*/  LOP3.LUT R124, R124, 0xff0000, R13, 0xf8, !PT ;  /* 0x00ff00007c7c7812 */ /* 0x000fe200078ef80d */
[----:B------:R-:W-:Y:S01]  /*4500*/  IMAD.SHL.U32 R13, R20, 0x1000000, RZ ;  /* 0x01000000140d7824 */ /* 0x000fe200078e00ff */
[----:B------:R-:W-:Y:S01]  /*4510*/  LOP3.LUT R123, R123, 0xffff, RZ, 0xc0, !PT ;  /* 0x0000ffff7b7b7812 */ /* 0x000fe200078ec0ff */
[----:B------:R-:W-:Y:S01]  /*4520*/  IMAD.U32 R131, R131, 0x10000, RZ ;  /* 0x0001000083837824 */ /* 0x000fe200078e00ff */
[----:B------:R-:W-:Y:S02]  /*4530*/  LOP3.LUT R14, R141, 0xffff, RZ, 0xc0, !PT ;  /* 0x0000ffff8d0e7812 */ /* 0x000fe400078ec0ff */
[----:B------:R-:W-:Y:S01]  /*4540*/  F2FP.SATFINITE.E4M3.F32.PACK_AB_MERGE_C R21, RZ, R21, RZ ;  /* 0x00000015ff15723e */ /* 0x000fe200048070ff */
[----:B------:R-:W-:Y:S01]  /*4550*/  IMAD.SHL.U32 R123, R123, 0x1000000, RZ ;  /* 0x010000007b7b7824 */ /* 0x000fe200078e00ff */
[----:B------:R-:W-:Y:S02]  /*4560*/  PRMT R128, R128, 0x7604, R129 ;  /* 0x0000760480807816 */ /* 0x000fe40000000081 */
[----:B------:R-:W-:-:S02]  /*4570*/  LOP3.LUT R121, R121, 0xffff, RZ, 0xc0, !PT ;  /* 0x0000ffff79797812 */ /* 0x000fc400078ec0ff */
[----:B------:R-:W-:Y:S02]  /*4580*/  LOP3.LUT R122, R122, 0xffff, RZ, 0xc0, !PT ;  /* 0x0000ffff7a7a7812 */ /* 0x000fe400078ec0ff */
[----:B------:R-:W-:Y:S01]  /*4590*/  F2FP.SATFINITE.E4M3.F32.PACK_AB_MERGE_C R16, RZ, R16, RZ ;  /* 0x00000010ff10723e */ /* 0x000fe200048070ff */
[----:B------:R-:W-:Y:S01]  /*45a0*/  IMAD.SHL.U32 R121, R121, 0x1000000, RZ ;  /* 0x0100000079797824 */ /* 0x000fe200078e00ff */
[----:B------:R-:W-:Y:S02]  /*45b0*/  F2FP.SATFINITE.E4M3.F32.PACK_AB_MERGE_C R133, RZ, R133, RZ ;  /* 0x00000085ff85723e */ /* 0x000fe400048070ff */
[----:B------:R-:W-:Y:S02]  /*45c0*/  F2FP.SATFINITE.E4M3.F32.PACK_AB_MERGE_C R23, RZ, R23, RZ ;  /* 0x00000017ff17723e */ /* 0x000fe400048070ff */
[----:B------:R-:W-:Y:S01]  /*45d0*/  PRMT R14, R14, 0x7604, R137 ;  /* 0x000076040e0e7816 */ /* 0x000fe20000000089 */
[----:B------:R-:W-:Y:S01]  /*45e0*/  IMAD.U32 R133, R133, 0x10000, RZ ;  /* 0x0001000085857824 */ /* 0x000fe200078e00ff */
[----:B------:R-:W-:-:S02]  /*45f0*/  F2FP.SATFINITE.E4M3.F32.PACK_AB_MERGE_C R127, RZ, R127, RZ ;  /* 0x0000007fff7f723e */ /* 0x000fc400048070ff */
[----:B------:R-:W-:Y:S02]  /*4600*/  F2FP.SATFINITE.E4M3.F32.PACK_AB_MERGE_C R120, RZ, R120, RZ ;  /* 0x00000078ff78723e */ /* 0x000fe400048070ff */
[----:B------:R-:W-:Y:S01]  /*4610*/  LOP3.LUT R12, R12, R13, RZ, 0xfc, !PT ;  /* 0x0000000d0c0c7212 */ /* 0x000fe200078efcff */
[----:B------:R-:W-:Y:S01]  /*4620*/  IMAD.U32 R127, R127, 0x10000, RZ ;  /* 0x000100007f7f7824 */ /* 0x000fe200078e00ff */
[----:B------:R-:W-:Y:S02]  /*4630*/  LOP3.LUT R21, R21, 0xffff, RZ, 0xc0, !PT ;  /* 0x0000ffff15157812 */ /* 0x000fe400078ec0ff */
[----:B------:R-:W-:Y:S02]  /*4640*/  LOP3.LUT R128, R128, 0xff0000, R143, 0xf8, !PT ;  /* 0x00ff000080807812 */ /* 0x000fe400078ef88f */
[----:B------:R-:W-:Y:S02]  /*4650*/  F2FP.SATFINITE.E4M3.F32.PACK_AB_MERGE_C R22, RZ, R22, RZ ;  /* 0x00000016ff16723e */ /* 0x000fe400048070ff */
[----:B------:R-:W-:-:S02]  /*4660*/  SHF.L.U32 R13, R122, 0x18, RZ ;  /* 0x000000187a0d7819 */ /* 0x000fc400000006ff */
[----:B------:R-:W-:Y:S02]  /*4670*/  LOP3.LUT R16, R16, 0xff, RZ, 0xc0, !PT ;  /* 0x000000ff10107812 */ /* 0x000fe400078ec0ff */
[----:B------:R-:W-:Y:S02]  /*4680*/  LOP3.LUT R23, R23, 0xffff, RZ, 0xc0, !PT ;  /* 0x0000ffff17177812 */ /* 0x000fe400078ec0ff */
[----:B------:R-:W-:Y:S02]  /*4690*/  LOP3.LUT R14, R14, 0xff0000, R131, 0xf8, !PT ;  /* 0x00ff00000e0e7812 */ /* 0x000fe400078ef883 */
[----:B------:R-:W-:Y:S02]  /*46a0*/  LOP3.LUT R120, R120, 0xffff, RZ, 0xc0, !PT ;  /* 0x0000ffff78787812 */ /* 0x000fe400078ec0ff */
[----:B------:R-:W-:Y:S02]  /*46b0*/  SHF.L.U32 R21, R21, 0x18, RZ ;  /* 0x0000001815157819 */ /* 0x000fe400000006ff */
[----:B------:R-:W-:-:S02]  /*46c0*/  LOP3.LUT R22, R22, 0xffff, RZ, 0xc0, !PT ;  /* 0x0000ffff16167812 */ /* 0x000fc400078ec0ff */
[----:B------:R-:W-:Y:S02]  /*46d0*/  LOP3.LUT R123, R124, R123, RZ, 0xfc, !PT ;  /* 0x0000007b7c7b7212 */ /* 0x000fe400078efcff */
[----:B------:R-:W-:Y:S02]  /*46e0*/  LOP3.LUT R128, R128, R13, RZ, 0xfc, !PT ;  /* 0x0000000d80807212 */ /* 0x000fe400078efcff */
[----:B------:R-:W-:Y:S01]  /*46f0*/  PRMT R16, R17, 0x7604, R16 ;  /* 0x0000760411107816 */ /* 0x000fe20000000010 */
[----:B------:R-:W-:Y:S01]  /*4700*/  IMAD.SHL.U32 R17, R120, 0x1000000, RZ ;  /* 0x0100000078117824 */ /* 0x000fe200078e00ff */
[----:B------:R-:W-:Y:S01]  /*4710*/  LOP3.LUT R121, R18, R121, RZ, 0xfc, !PT ;  /* 0x0000007912797212 */ /* 0x000fe200078efcff */
[----:B------:R-:W-:Y:S01]  /*4720*/  IMAD.SHL.U32 R18, R23, 0x1000000, RZ ;  /* 0x0100000017127824 */ /* 0x000fe200078e00ff */
[----:B------:R-:W-:Y:S02]  /*4730*/  LOP3.LUT R14, R14, R21, RZ, 0xfc, !PT ;  /* 0x000000150e0e7212 */ /* 0x000fe400078efcff */
[----:B------:R-:W-:-:S02]  /*4740*/  FSETP.GEU.AND P4, PT, R154, -126, PT ;  /* 0xc2fc00009a00780b */ /* 0x000fc40003f8e000 */
[----:B------:R-:W-:Y:S02]  /*4750*/  LOP3.LUT R133, R140, 0xff0000, R133, 0xf8, !PT ;  /* 0x00ff00008c857812 */ /* 0x000fe400078ef885 */
[----:B------:R-:W-:Y:S02]  /*4760*/  SHF.L.U32 R15, R22, 0x18, RZ ;  /* 0x00000018160f7819 */ /* 0x000fe400000006ff */
[----:B------:R-:W-:Y:S02]  /*4770*/  SEL R21, R128, R123, P1 ;  /* 0x0000007b80157207 */ /* 0x000fe40000800000 */
[----:B------:R-:W-:Y:S01]  /*4780*/  SEL R23, R123, R128, P1 ;  /* 0x000000807b177207 */ /* 0x000fe20000800000 */
[----:B------:R-:W-:Y:S01]  /*4790*/  IMAD.MOV.U32 R123, RZ, RZ, 0x3021 ;  /* 0x00003021ff7b7424 */ /* 0x000fe200078e00ff */
[----:B------:R-:W-:Y:S02]  /*47a0*/  LOP3.LUT R16, R16, 0xff0000, R127, 0xf8, !PT ;  /* 0x00ff000010107812 */ /* 0x000fe400078ef87f */
[----:B------:R-:W-:Y:S01]  /*47b0*/  FSETP.GEU.AND P3, PT, R152, -126, PT ;  /* 0xc2fc00009800780b */ /* 0x000fe20003f6e000 */
[----:B------:R-:W-:Y:S01]  /*47c0*/  @!P4 FMUL R154, R154, 0.5 ;  /* 0x3f0000009a9ac820 */ /* 0x000fe20000400000 */
[----:B------:R-:W-:-:S02]  /*47d0*/  LOP3.LUT R15, R134, R15, RZ, 0xfc, !PT ;  /* 0x0000000f860f7212 */ /* 0x000fc400078efcff */
[----:B------:R-:W-:Y:S02]  /*47e0*/  LOP3.LUT R133, R133, R18, RZ, 0xfc, !PT ;  /* 0x0000001285857212 */ /* 0x000fe400078efcff */
[----:B------:R-:W-:Y:S01]  /*47f0*/  LOP3.LUT R16, R16, R17, RZ, 0xfc, !PT ;  /* 0x0000001110107212 */ /* 0x000fe200078efcff */
[----:B------:R-:W1:Y:S01]  /*4800*/  MUFU.EX2 R154, R154 ;  /* 0x0000009a009a7308 */ /* 0x000e620000000800 */
[-C--:B------:R-:W-:Y:S02]  /*4810*/  SHF.R.U32.HI R123, RZ, R10.reuse, R123 ;  /* 0x0000000aff7b7219 */ /* 0x080fe4000001167b */
[----:B------:R-:W-:Y:S02]  /*4820*/  SHF.R.U32.HI R125, RZ, R10, R125 ;  /* 0x0000000aff7d7219 */ /* 0x000fe4000001167d */
[----:B------:R-:W-:Y:S01]  /*4830*/  SEL R13, R15, R12, P1 ;  /* 0x0000000c0f0d7207 */ /* 0x000fe20000800000 */
[----:B------:R-:W-:Y:S01]  /*4840*/  @!P3 FMUL R152, R152, 0.5 ;  /* 0x3f0000009898b820 */ /* 0x000fe20000400000 */
[----:B------:R-:W-:-:S02]  /*4850*/  SEL R19, R133, R14, P1 ;  /* 0x0000000e85137207 */ /* 0x000fc40000800000 */
[----:B------:R-:W-:Y:S01]  /*4860*/  SEL R15, R12, R15, P1 ;  /* 0x0000000f0c0f7207 */ /* 0x000fe20000800000 */
[----:B------:R-:W2:Y:S01]  /*4870*/  MUFU.EX2 R11, R152 ;  /* 0x00000098000b7308 */ /* 0x000ea20000000800 */
[----:B------:R-:W-:Y:S02]  /*4880*/  SEL R17, R121, R16, P1 ;  /* 0x0000001079117207 */ /* 0x000fe40000800000 */
[----:B------:R-:W-:Y:S02]  /*4890*/  SEL R133, R14, R133, P1 ;  /* 0x000000850e857207 */ /* 0x000fe40000800000 */
[----:B------:R-:W-:Y:S02]  /*48a0*/  SEL R121, R16, R121, P1 ;  /* 0x0000007910797207 */ /* 0x000fe40000800000 */
[----:B------:R-:W-:Y:S01]  /*48b0*/  LOP3.LUT R12, R123, 0xf, RZ, 0xc0, !PT ;  /* 0x0000000f7b0c7812 */ /* 0x000fe200078ec0ff */
[----:B-1----:R-:W-:Y:S01]  /*48c0*/  @!P4 FMUL R154, R154, R154 ;  /* 0x0000009a9a9ac220 */ /* 0x002fe20000400000 */
[----:B------:R-:W-:-:S02]  /*48d0*/  LOP3.LUT R14, R125, 0xf, RZ, 0xc0, !PT ;  /* 0x0000000f7d0e7812 */ /* 0x000fc400078ec0ff */
[----:B------:R-:W-:Y:S01]  /*48e0*/  SHF.L.U32 R16, R9, 0x1f, RZ ;  /* 0x0000001f09107819 */ /* 0x000fe200000006ff */
[----:B------:R-:W-:Y:S01]  /*48f0*/  SHFL.IDX PT, R17, R17, R12, 0x1c1f ;  /* 0x001c1f0c11117589 */ /* 0x000fe200000e0000 */
[----:B------:R-:W-:-:S01]  /*4900*/  FFMA R5, R154, R5, R135 ;  /* 0x000000059a057223 */ /* 0x000fc20000000087 */
[-C--:B------:R-:W-:Y:S01]  /*4910*/  FMUL R26, R26, R154.reuse ;  /* 0x0000009a1a1a7220 */ /* 0x080fe20000400000 */
[-C--:B------:R-:W-:Y:S01]  /*4920*/  FMUL R27, R27, R154.reuse ;  /* 0x0000009a1b1b7220 */ /* 0x080fe20000400000 */
[----:B------:R-:W1:Y:S01]  /*4930*/  SHFL.IDX PT, R123, R121, R14, 0x1c1f ;  /* 0x001c1f0e797b7589 */ /* 0x000e6200000e0000 */
[----:B--2---:R-:W-:Y:S01]  /*4940*/  @!P3 FMUL R11, R11, R11 ;  /* 0x0000000b0b0bb220 */ /* 0x004fe20000400000 */
[----:B------:R2:W3:Y:S01]  /*4950*/  SYNCS.PHASECHK.TRANS64.TRYWAIT P3, [UR5+0x15000], R16 ;  /* 0x01500010ff0075a7 */ /* 0x0004e20008060145 */
[----:B------:R-:W-:Y:S01]  /*4960*/  FMUL R30, R30, R154 ;  /* 0x0000009a1e1e7220 */ /* 0x000fe20000400000 */
[----:B------:R-:W-:Y:S01]  /*4970*/  SHFL.IDX PT, R13, R13, R12, 0x1c1f ;  /* 0x001c1f0c0d0d7589 */ /* 0x000fe200000e0000 */
[----:B------:R-:W-:-:S01]  /*4980*/  FFMA R4, R11, R4, R144 ;  /* 0x000000040b047223 */ /* 0x000fc20000000090 */
[-C--:B------:R-:W-:Y:S01]  /*4990*/  FMUL R24, R24, R11.reuse ;  /* 0x0000000b18187220 */ /* 0x080fe20000400000 */
[-C--:B------:R-:W-:Y:S01]  /*49a0*/  FMUL R25, R25, R11.reuse ;  /* 0x0000000b19197220 */ /* 0x080fe20000400000 */
[----:B------:R-:W4:Y:S01]  /*49b0*/  SHFL.IDX PT, R15, R15, R14, 0x1c1f ;  /* 0x001c1f0e0f0f7589 */ /* 0x000f2200000e0000 */
[-C--:B------:R-:W-:Y:S01]  /*49c0*/  FMUL R28, R28, R11.reuse ;  /* 0x0000000b1c1c7220 */ /* 0x080fe20000400000 */
[-C--:B------:R-:W-:Y:S01]  /*49d0*/  FMUL R29, R29, R11.reuse ;  /* 0x0000000b1d1d7220 */ /* 0x080fe20000400000 */
[-C--:B------:R-:W-:Y:S01]  /*49e0*/  FMUL R32, R32, R11.reuse ;  /* 0x0000000b20207220 */ /* 0x080fe20000400000 */
[----:B------:R-:W-:Y:S01]  /*49f0*/  SHFL.IDX PT, R19, R19, R12, 0x1c1f ;  /* 0x001c1f0c13137589 */ /* 0x000fe200000e0000 */
[-C--:B------:R-:W-:Y:S01]  /*4a00*/  FMUL R33, R33, R11.reuse ;  /* 0x0000000b21217220 */ /* 0x080fe20000400000 */
[-C--:B------:R-:W-:Y:S01]  /*4a10*/  FMUL R36, R36, R11.reuse ;  /* 0x0000000b24247220 */ /* 0x080fe20000400000 */
[-C--:B------:R-:W-:Y:S01]  /*4a20*/  FMUL R37, R37, R11.reuse ;  /* 0x0000000b25257220 */ /* 0x080fe20000400000 */
[----:B------:R-:W5:Y:S01]  /*4a30*/  SHFL.IDX PT, R133, R133, R14, 0x1c1f ;  /* 0x001c1f0e85857589 */ /* 0x000f6200000e0000 */
[-C--:B------:R-:W-:Y:S01]  /*4a40*/  FMUL R40, R40, R11.reuse ;  /* 0x0000000b28287220 */ /* 0x080fe20000400000 */
[-C--:B------:R-:W-:Y:S01]  /*4a50*/  FMUL R41, R41, R11.reuse ;  /* 0x0000000b29297220 */ /* 0x080fe20000400000 */
[-C--:B------:R-:W-:Y:S01]  /*4a60*/  FMUL R44, R44, R11.reuse ;  /* 0x0000000b2c2c7220 */ /* 0x080fe20000400000 */
[----:B------:R-:W-:Y:S01]  /*4a70*/  SHFL.IDX PT, R21, R21, R12, 0x1c1f ;  /* 0x001c1f0c15157589 */ /* 0x000fe200000e0000 */
[-C--:B------:R-:W-:Y:S01]  /*4a80*/  FMUL R45, R45, R11.reuse ;  /* 0x0000000b2d2d7220 */ /* 0x080fe20000400000 */
[-C--:B------:R-:W-:Y:S01]  /*4a90*/  FMUL R48, R48, R11.reuse ;  /* 0x0000000b30307220 */ /* 0x080fe20000400000 */
[-C--:B------:R-:W-:Y:S01]  /*4aa0*/  FMUL R49, R49, R11.reuse ;  /* 0x0000000b31317220 */ /* 0x080fe20000400000 */
[----:B------:R-:W2:Y:S01]  /*4ab0*/  SHFL.IDX PT, R23, R23, R14, 0x1c1f ;  /* 0x001c1f0e17177589 */ /* 0x000ea200000e0000 */
[----:B-1----:R-:W-:Y:S01]  /*4ac0*/  PRMT R122, R17, R0, R123 ;  /* 0x00000000117a7216 */ /* 0x002fe2000000007b */
[-C--:B------:R-:W-:Y:S01]  /*4ad0*/  FMUL R52, R52, R11.reuse ;  /* 0x0000000b34347220 */ /* 0x080fe20000400000 */
        /* <DEDUP_REMOVED lines=32> */
[----:B------:R-:W-:Y:S01]  /*4ce0*/  FMUL R117, R117, R11 ;  /* 0x0000000b75757220 */ /* 0x000fe20000400000 */
        /* <DEDUP_REMOVED lines=45> */
[----:B----4-:R-:W-:-:S02]  /*4fc0*/  PRMT R120, R13, R0, R15 ;  /* 0x000000000d787216 */ /* 0x010fc4000000000f */
[-C--:B------:R-:W-:Y:S02]  /*4fd0*/  PRMT R121, R13, R2.reuse, R15 ;  /* 0x000000020d797216 */ /* 0x080fe4000000000f */
[----:B------:R-:W-:Y:S02]  /*4fe0*/  PRMT R123, R17, R2, R123 ;  /* 0x00000002117b7216 */ /* 0x000fe4000000007b */
[C-C-:B-----5:R-:W-:Y:S02]  /*4ff0*/  PRMT R124, R19.reuse, R0, R133.reuse ;  /* 0x00000000137c7216 */ /* 0x160fe40000000085 */
[----:B------:R-:W-:Y:S02]  /*5000*/  PRMT R125, R19, R2, R133 ;  /* 0x00000002137d7216 */ /* 0x000fe40000000085 */
[C-C-:B--2---:R-:W-:Y:S02]  /*5010*/  PRMT R126, R21.reuse, R0, R23.reuse ;  /* 0x00000000157e7216 */ /* 0x144fe40000000017 */
[----:B------:R-:W-:Y:S01]  /*5020*/  PRMT R127, R21, R2, R23 ;  /* 0x00000002157f7216 */ /* 0x000fe20000000017 */
[----:B---3--:R-:W-:Y:S06]  /*5030*/  @!P0 BRA `(.L_x_27) ;  /* 0x0000000000048947 */ /* 0x008fec0003800000 */
[----:B------:R-:W-:Y:S01]  /*5040*/  BPT.TRAP 0x1 ;  /* 0x000000040000795c */ /* 0x000fe20000300000 */
.L_x_27:
[----:B------:R-:W-:Y:S05]  /*5050*/  @P3 BRA `(.L_x_28) ;  /* 0x0000000000083947 */ /* 0x000fea0003800000 */
[----:B------:R-:W1:Y:S02]  /*5060*/  SYNCS.PHASECHK.TRANS64.TRYWAIT P3, [UR5+0x15000], R16 ;  /* 0x01500010ff0075a7 */ /* 0x000e640008060145 */
[----:B-1----:R-:W-:Y:S05]  /*5070*/  @!P3 BRA `(.L_x_29) ;  /* 0x0000006000a0b947 */ /* 0x002fea0003800000 */
.L_x_28:
[----:B------:R-:W-:Y:S01]  /*5080*/  UIMAD UR10, UR7, 0x300, UR6 ;  /* 0x00000300070a78a4 */ /* 0x000fe2000f8e0206 */
[----:B------:R-:W-:Y:S01]  /*5090*/  WARPGROUP.ARRIVE ;  /* 0x00000000000079c5 */ /* 0x000fe20000000000 */
[----:B------:R-:W-:-:S07]  /*50a0*/  UMOV UR11, 0x80000020 ;  /* 0x80000020000b7882 */ /* 0x000fce0000000000 */
[----:B------:R-:W-:Y:S01]  /*50b0*/  QGMMA.64x192x32.F32.E4M3.E4M3 R24, R120, gdesc[UR8], R24, gsb0 ;  /* 0x02e0000878187df3 */ /* 0x000fe20008000818 */
        /* <DEDUP_REMOVED lines=8> */
.L_x_30:
[----:B------:R-:W-:-:S04]  /*5140*/  ULEA UR5, UR4, UR36, 0x3 ;  /* 0x0000002404057291 */ /* 0x000fc8000f8e183f */
[----:B------:R-:W-:-:S04]  /*5150*/  UIADD3 UR5, UR5, 0x15028, URZ ;  /* 0x0001502805057890 */ /* 0x000fc8000fffe03f */
[----:B------:R-:W-:-:S09]  /*5160*/  UPRMT UR5, URZ, 0x654, UR5 ;  /* 0x000006543f057896 */ /* 0x000fd20008000005 */
[----:B------:R-:W-:Y:S01]  /*5170*/  SYNCS.ARRIVE.TRANS64.RED.A1T0 RZ, [UR5], RZ ;  /* 0x000000ffffff79a7 */ /* 0x000fe20008100405 */
[----:B------:R-:W-:Y:S05]  /*5180*/  @P2 BRA `(.L_x_31) ;  /* 0x0000000000042947 */ /* 0x000fea0003800000 */
[----:B------:R-:W-:Y:S01]  /*5190*/  BPT.TRAP 0x1 ;  /* 0x000000040000795c */ /* 0x000fe20000300000 */
.L_x_31:
[----:B------:R-:W-:-:S04]  /*51a0*/  UIADD3 UR4, UR4, 0x1, URZ ;  /* 0x0000000104047890 */ /* 0x000fc8000fffe03f */
[----:B------:R-:W-:-:S04]  /*51b0*/  UISETP.NE.AND UP0, UPT, UR4, 0x5, UPT ;  /* 0x000000050400788c */ /* 0x000fc8000bf05270 */
[----:B------:R-:W-:Y:S01]  /*51c0*/  USEL UR5, UR4, URZ, UP0 ;  /* 0x0000003f04057287 */ /* 0x000fe20008000000 */
[----:B------:R-:W-:Y:S11]  /*51d0*/  @!P0 BRA `(.L_x_32) ;  /* 0x0000000000048947 */ /* 0x000ff60003800000 */
[----:B------:R-:W-:Y:S01]  /*51e0*/  BPT.TRAP 0x1 ;  /* 0x000000040000795c */ /* 0x000fe20000300000 */
.L_x_32:
[----:B------:R-:W-:-:S04]  /*51f0*/  ULEA UR4, UR5, UR36, 0x3 ;  /* 0x0000002405047291 */ /* 0x000fc8000f8e183f */
[----:B------:R-:W-:-:S04]  /*5200*/  UIADD3 UR4, UR4, 0x15028, URZ ;  /* 0x0001502804047890 */ /* 0x000fc8000fffe03f */
[----:B------:R-:W-:-:S09]  /*5210*/  UPRMT UR4, URZ, 0x654, UR4 ;  /* 0x000006543f047896 */ /* 0x000fd20008000004 */
[----:B------:R-:W-:Y:S01]  /*5220*/  SYNCS.ARRIVE.TRANS64.RED.A1T0 RZ, [UR4], RZ ;  /* 0x000000ffffff79a7 */ /* 0x000fe20008100404 */
[----:B------:R-:W-:Y:S05]  /*5230*/  @P2 BRA `(.L_x_33) ;  /* 0x0000000000042947 */ /* 0x000fea0003800000 */
[----:B------:R-:W-:Y:S01]  /*5240*/  BPT.TRAP 0x1 ;  /* 0x000000040000795c */ /* 0x000fe20000300000 */
.L_x_33:
[----:B------:R-:W-:Y:S01]  /*5250*/  UIADD3 UR4, UR5, 0x1, URZ ;  /* 0x0000000105047890 */ /* 0x000fe2000fffe03f */
[C---:B------:R-:W-:Y:S01]  /*5260*/  ISETP.GT.AND P3, PT, R8.reuse, 0x2, PT ;  /* 0x000000020800780c */ /* 0x040fe20003f64270 */
[----:B------:R-:W-:Y:S01]  /*5270*/  UIADD3 UR5, UR7, 0x1, URZ ;  /* 0x0000000107057890 */ /* 0x000fe2000fffe03f */
[----:B------:R-:W-:Y:S01]  /*5280*/  IADD3 R8, R8, -0x1, RZ ;  /* 0xffffffff08087810 */ /* 0x000fe20007ffe0ff */
[----:B------:R-:W-:Y:S01]  /*5290*/  UISETP.NE.AND UP0, UPT, UR4, 0x5, UPT ;  /* 0x000000050400788c */ /* 0x000fe2000bf05270 */
[----:B------:R-:W-:Y:S01]  /*52a0*/  VIADD R7, R7, 0x40 ;  /* 0x0000004007077836 */ /* 0x000fe20000000000 */
[----:B------:R-:W-:Y:S01]  /*52b0*/  UISETP.NE.AND UP2, UPT, UR5, 0x5, UPT ;  /* 0x000000050500788c */ /* 0x000fe2000bf45270 */
[----:B------:R-:W-:Y:S01]  /*52c0*/  IMAD.MOV.U32 R13, RZ, RZ, R6 ;  /* 0x000000ffff0d7224 */ /* 0x000fe200078e0006 */
[----:B------:R-:W-:Y:S01]  /*52d0*/  USEL UR4, UR4, URZ, UP0 ;  /* 0x0000003f04047287 */ /* 0x000fe20008000000 */
[----:B-1----:R-:W-:Y:S01]  /*52e0*/  MOV R11, R3 ;  /* 0x00000003000b7202 */ /* 0x002fe20000000f00 */
[----:B------:R-:W-:-:S02]  /*52f0*/  USEL UR7, URZ, 0x1, UP2 ;  /* 0x000000013f077887 */ /* 0x000fc40009000000 */
[----:B------:R-:W-:-:S04]  /*5300*/  USEL UR5, UR5, URZ, UP2 ;  /* 0x0000003f05057287 */ /* 0x000fc80009000000 */
[----:B------:R-:W-:Y:S01]  /*5310*/  LOP3.LUT R9, R9, UR7, RZ, 0x3c, !PT ;  /* 0x0000000709097c12 */ /* 0x000fe2000f8e3cff */
[----:B------:R-:W-:Y:S07]  /*5320*/  @P3 BRA `(.L_x_34) ;  /* 0xffffffdc00243947 */ /* 0x000fee000383ffff */
.L_x_23:
[----:B------:R-:W-:-:S13]  /*5330*/  ISETP.GE.AND P3, PT, R8, 0x1, PT ;  /* 0x000000010800780c */ /* 0x000fda0003f66270 */
[----:B------:R-:W-:Y:S05]  /*5340*/  @!P3 BRA `(.L_x_35) ;  /* 0x000000280000b947 */ /* 0x000fea0003800000 */
[----:B------:R-:W-:Y:S01]  /*5350*/  IMAD.MOV.U32 R11, RZ, RZ, R6 ;  /* 0x000000ffff0b7224 */ /* 0x000fe200078e0006 */
[----:B------:R-:W-:Y:S01]  /*5360*/  ULDC UR7, c[0x0][0x28c] ;  /* 0x0000a30000077ab9 */ /* 0x000fe20000000800 */
[----:B------:R-:W-:Y:S01]  /*5370*/  IMAD.MOV.U32 R10, RZ, RZ, R3 ;  /* 0x000000ffff0a7224 */ /* 0x000fe200078e0003 */
[----:B------:R-:W-:-:S06]  /*5380*/  ULDC UR33, c[0x0][0x604] ;  /* 0x0001810000217ab9 */ /* 0x000fcc0000000800 */
.L_x_46:
[----:B------:R-:W-:Y:S05]  /*5390*/  @!P0 BRA `(.L_x_36) ;  /* 0x0000000000048947 */ /* 0x000fea0003800000 */
[----:B------:R-:W-:Y:S01]  /*53a0*/  BPT.TRAP 0x1 ;  /* 0x000000040000795c */ /* 0x000fe20000300000 */
.L_x_36:
[----:B------:R-:W-:Y:S01]  /*53b0*/  ULEA UR10, UR5, UR36, 0x3 ;  /* 0x00000024050a7291 */ /* 0x000fe2000f8e183f */
[----:B------:R-:W-:-:S08]  /*53c0*/  SHF.L.U32 R3, R9, 0x1f, RZ ;  /* 0x0000001f09037819 */ /* 0x000fd000000006ff */
[----:B------:R-:W1:Y:S02]  /*53d0*/  SYNCS.PHASECHK.TRANS64.TRYWAIT P3, [UR10+0x15000], R3 ;  /* 0x01500003ff0075a7 */ /* 0x000e64000806014a */
[----:B-1----:R-:W-:Y:S05]  /*53e0*/  @!P3 BRA `(.L_x_37) ;  /* 0x0000005c00dcb947 */ /* 0x002fea0003800000 */
.L_x_109:
        /* <DEDUP_REMOVED lines=37> */
.L_x_38:
[C---:B-1----:R-:W-:Y:S01]  /*5640*/  IADD3 R3, R7.reuse, 0x1, RZ ;  /* 0x0000000107037810 */ /* 0x042fe20007ffe0ff */
[C---:B------:R-:W-:Y:S01]  /*5650*/  VIADD R6, R7.reuse, 0x8 ;  /* 0x0000000807067836 */ /* 0x040fe20000000000 */
[C---:B------:R-:W-:Y:S01]  /*5660*/  ISETP.GE.AND P6, PT, R7.reuse, UR7, PT ;  /* 0x0000000707007c0c */ /* 0x040fe2000bfc6270 */
[----:B------:R-:W-:Y:S01]  /*5670*/  VIADD R13, R7, 0x9 ;  /* 0x00000009070d7836 */ /* 0x000fe20000000000 */
[----:B------:R-:W-:Y:S01]  /*5680*/  ISETP.GE.AND P4, PT, R3, UR7, PT ;  /* 0x0000000703007c0c */ /* 0x000fe2000bf86270 */
[C---:B------:R-:W-:Y:S01]  /*5690*/  VIADD R23, R7.reuse, 0x20 ;  /* 0x0000002007177836 */ /* 0x040fe20000000000 */
[----:B------:R-:W-:Y:S01]  /*56a0*/  ISETP.GE.AND P5, PT, R6, UR7, PT ;  /* 0x0000000706007c0c */ /* 0x000fe2000bfa6270 */
[C---:B------:R-:W-:Y:S01]  /*56b0*/  VIADD R6, R7.reuse, 0x11 ;  /* 0x0000001107067836 */ /* 0x040fe20000000000 */
[----:B------:R-:W-:Y:S01]  /*56c0*/  IADD3 R3, R7, 0x10, RZ ;  /* 0x0000001007037810 */ /* 0x000fe20007ffe0ff */
[----:B------:R-:W-:Y:S01]  /*56d0*/  ULEA UR5, UR11, UR36, 0x3 ;  /* 0x000000240b057291 */ /* 0x000fe2000f8e183f */
[----:B------:R-:W-:-:S02]  /*56e0*/  ISETP.GE.AND P3, PT, R13, UR7, PT ;  /* 0x000000070d007c0c */ /* 0x000fc4000bf66270 */
[----:B------:R-:W-:Y:S02]  /*56f0*/  FSEL R120, R120, -INF , !P6 ;  /* 0xff80000078787808 */ /* 0x000fe40007000000 */
[----:B------:R-:W-:Y:S01]  /*5700*/  FSEL R13, R122, -INF , !P6 ;  /* 0xff8000007a0d7808 */ /* 0x000fe20007000000 */
[----:B------:R-:W-:Y:S01]  /*5710*/  VIADD R122, R7, 0x38 ;  /* 0x00000038077a7836 */ /* 0x000fe20000000000 */
[----:B------:R-:W-:Y:S01]  /*5720*/  ISETP.GE.AND P6, PT, R3, UR7, PT ;  /* 0x0000000703007c0c */ /* 0x000fe2000bfc6270 */
[----:B------:R-:W-:Y:S01]  /*5730*/  VIADD R3, R7, 0x18 ;  /* 0x0000001807037836 */ /* 0x000fe20000000000 */
[----:B------:R-:W-:Y:S02]  /*5740*/  FSEL R121, R121, -INF , !P4 ;  /* 0xff80000079797808 */ /* 0x000fe40006000000 */
[----:B------:R-:W-:Y:S02]  /*5750*/  FSEL R123, R123, -INF , !P4 ;  /* 0xff8000007b7b7808 */ /* 0x000fe40006000000 */
[----:B------:R-:W-:-:S02]  /*5760*/  ISETP.GE.AND P4, PT, R6, UR7, PT ;  /* 0x0000000706007c0c */ /* 0x000fc4000bf86270 */
[----:B------:R-:W-:Y:S02]  /*5770*/  FMNMX R6, R13, R10, !PT ;  /* 0x0000000a0d067209 */ /* 0x000fe40007800000 */
[----:B------:R-:W-:Y:S02]  /*5780*/  FSEL R124, R124, -INF , !P5 ;  /* 0xff8000007c7c7808 */ /* 0x000fe40006800000 */
[----:B------:R-:W-:Y:S02]  /*5790*/  FSEL R126, R126, -INF , !P5 ;  /* 0xff8000007e7e7808 */ /* 0x000fe40006800000 */
[----:B------:R-:W-:Y:S02]  /*57a0*/  ISETP.GE.AND P5, PT, R3, UR7, PT ;  /* 0x0000000703007c0c */ /* 0x000fe4000bfa6270 */
[----:B------:R-:W-:Y:S02]  /*57b0*/  FMNMX R3, R123, R6, !PT ;  /* 0x000000067b037209 */ /* 0x000fe40007800000 */
[----:B------:R-:W-:-:S02]  /*57c0*/  FSEL R127, R127, -INF , !P3 ;  /* 0xff8000007f7f7808 */ /* 0x000fc40005800000 */
[----:B------:R-:W-:Y:S02]  /*57d0*/  FMNMX R6, R126, R3, !PT ;  /* 0x000000037e067209 */ /* 0x000fe40007800000 */
[----:B------:R-:W-:Y:S02]  /*57e0*/  FSEL R130, R130, -INF , !P6 ;  /* 0xff80000082827808 */ /* 0x000fe40007000000 */
[----:B------:R-:W-:Y:S02]  /*57f0*/  FMNMX R3, R127, R6, !PT ;  /* 0x000000067f037209 */ /* 0x000fe40007800000 */
[----:B------:R-:W-:Y:S02]  /*5800*/  IADD3 R15, R7, 0x19, RZ ;  /* 0x00000019070f7810 */ /* 0x000fe40007ffe0ff */
[----:B------:R-:W-:Y:S01]  /*5810*/  FSEL R6, R131, -INF , !P4 ;  /* 0xff80000083067808 */ /* 0x000fe20006000000 */
[----:B------:R-:W-:Y:S01]  /*5820*/  VIADD R131, R7, 0x39 ;  /* 0x0000003907837836 */ /* 0x000fe20000000000 */
[----:B------:R-:W-:-:S02]  /*5830*/  FMNMX R3, R130, R3, !PT ;  /* 0x0000000382037209 */ /* 0x000fc40007800000 */
[----:B------:R-:W-:Y:S02]  /*5840*/  FSEL R125, R125, -INF , !P3 ;  /* 0xff8000007d7d7808 */ /* 0x000fe40005800000 */
[----:B------:R-:W-:Y:S01]  /*5850*/  ISETP.GE.AND P3, PT, R15, UR7, PT ;  /* 0x000000070f007c0c */ /* 0x000fe2000bf66270 */
[----:B------:R-:W-:Y:S01]  /*5860*/  VIADD R15, R7, 0x21 ;  /* 0x00000021070f7836 */ /* 0x000fe20000000000 */
[----:B------:R-:W-:Y:S02]  /*5870*/  FSEL R134, R134, -INF , !P5 ;  /* 0xff80000086867808 */ /* 0x000fe40006800000 */
[----:B------:R-:W-:Y:S02]  /*5880*/  FMNMX R3, R6, R3, !PT ;  /* 0x0000000306037209 */ /* 0x000fe40007800000 */
[----:B------:R-:W-:Y:S02]  /*5890*/  P2R R22, PR, RZ, 0x4 ;  /* 0x00000004ff167803 */ /* 0x000fe40000000000 */
[----:B------:R-:W-:-:S02]  /*58a0*/  ISETP.GE.AND P2, PT, R23, UR7, PT ;  /* 0x0000000717007c0c */ /* 0x000fc4000bf46270 */
[----:B------:R-:W-:Y:S02]  /*58b0*/  FSEL R135, R135, -INF , !P3 ;  /* 0xff80000087877808 */ /* 0x000fe40005800000 */
[----:B------:R-:W-:Y:S02]  /*58c0*/  FMNMX R16, R134, R3, !PT ;  /* 0x0000000386107209 */ /* 0x000fe40007800000 */
[----:B------:R-:W-:Y:S02]  /*58d0*/  P2R R20, PR, RZ, 0x2 ;  /* 0x00000002ff147803 */ /* 0x000fe40000000000 */
[----:B------:R-:W-:Y:S02]  /*58e0*/  IADD3 R17, R7, 0x28, RZ ;  /* 0x0000002807117810 */ /* 0x000fe40007ffe0ff */
[----:B------:R-:W-:Y:S01]  /*58f0*/  ISETP.GE.AND P1, PT, R15, UR7, PT ;  /* 0x000000070f007c0c */ /* 0x000fe2000bf26270 */
[----:B------:R-:W-:Y:S01]  /*5900*/  VIADD R15, R7, 0x29 ;  /* 0x00000029070f7836 */ /* 0x000fe20000000000 */
[----:B------:R-:W-:-:S02]  /*5910*/  FSEL R138, R138, -INF , !P2 ;  /* 0xff8000008a8a7808 */ /* 0x000fc40005000000 */
[----:B------:R-:W-:Y:S02]  /*5920*/  FMNMX R3, R135, R16, !PT ;  /* 0x0000001087037209 */ /* 0x000fe40007800000 */
[----:B------:R-:W-:Y:S02]  /*5930*/  P2R R21, PR, RZ, 0x1 ;  /* 0x00000001ff157803 */ /* 0x000fe40000000000 */
[----:B------:R-:W-:Y:S02]  /*5940*/  ISETP.GE.AND P0, PT, R17, UR7, PT ;  /* 0x0000000711007c0c */ /* 0x000fe4000bf06270 */
[----:B------:R-:W-:Y:S02]  /*5950*/  FSEL R139, R139, -INF , !P1 ;  /* 0xff8000008b8b7808 */ /* 0x000fe40004800000 */
[----:B------:R-:W-:Y:S02]  /*5960*/  FMNMX R16, R138, R3, !PT ;  /* 0x000000038a107209 */ /* 0x000fe40007800000 */
[----:B------:R-:W-:Y:S01]  /*5970*/  ISETP.GE.AND P2, PT, R15, UR7, PT ;  /* 0x000000070f007c0c */ /* 0x000fe2000bf46270 */
[----:B------:R-:W-:Y:S01]  /*5980*/  VIADD R15, R7, 0x30 ;  /* 0x00000030070f7836 */ /* 0x000fe20000000000 */
[----:B------:R-:W-:-:S02]  /*5990*/  FSEL R142, R142, -INF , !P0 ;  /* 0xff8000008e8e7808 */ /* 0x000fc40004000000 */
[----:B------:R-:W-:Y:S02]  /*59a0*/  FMNMX R3, R139, R16, !PT ;  /* 0x000000108b037209 */ /* 0x000fe40007800000 */
[----:B------:R-:W-:Y:S02]  /*59b0*/  FSEL R133, R133, -INF , !P3 ;  /* 0xff80000085857808 */ /* 0x000fe40005800000 */
[----:B------:R-:W-:Y:S02]  /*59c0*/  IADD3 R18, R7, 0x31, RZ ;  /* 0x0000003107127810 */ /* 0x000fe40007ffe0ff */
[----:B------:R-:W-:Y:S02]  /*59d0*/  FSEL R143, R143, -INF , !P2 ;  /* 0xff8000008f8f7808 */ /* 0x000fe40005000000 */
[----:B------:R-:W-:Y:S02]  /*59e0*/  FMNMX R16, R142, R3, !PT ;  /* 0x000000038e107209 */ /* 0x000fe40007800000 */
[----:B------:R-:W-:-:S02]  /*59f0*/  ISETP.GE.AND P3, PT, R15, UR7, PT ;  /* 0x000000070f007c0c */ /* 0x000fc4000bf66270 */
[----:B------:R-:W-:Y:S02]  /*5a00*/  FSEL R129, R129, -INF , !P4 ;  /* 0xff80000081817808 */ /* 0x000fe40006000000 */
[----:B------:R-:W-:Y:S02]  /*5a10*/  FSEL R146, R146, -INF , !P3 ;  /* 0xff80000092927808 */ /* 0x000fe40005800000 */
[----:B------:R-:W-:Y:S02]  /*5a20*/  FMNMX R3, R143, R16, !PT ;  /* 0x000000108f037209 */ /* 0x000fe40007800000 */
[----:B------:R-:W-:Y:S02]  /*5a30*/  ISETP.GE.AND P4, PT, R18, UR7, PT ;  /* 0x0000000712007c0c */ /* 0x000fe4000bf86270 */
[----:B------:R-:W-:Y:S02]  /*5a40*/  FSEL R132, R132, -INF , !P5 ;  /* 0xff80000084847808 */ /* 0x000fe40006800000 */
[----:B------:R-:W-:-:S02]  /*5a50*/  FSEL R147, R147, -INF , !P4 ;  /* 0xff80000093937808 */ /* 0x000fc40006000000 */
[----:B------:R-:W-:Y:S02]  /*5a60*/  FMNMX R16, R146, R3, !PT ;  /* 0x0000000392107209 */ /* 0x000fe40007800000 */
[----:B------:R-:W-:Y:S02]  /*5a70*/  ISETP.GE.AND P5, PT, R122, UR7, PT ;  /* 0x000000077a007c0c */ /* 0x000fe4000bfa6270 */
[----:B------:R-:W-:Y:S02]  /*5a80*/  FSEL R128, R128, -INF , !P6 ;  /* 0xff80000080807808 */ /* 0x000fe40007000000 */
[----:B------:R-:W-:Y:S02]  /*5a90*/  FSEL R150, R150, -INF , !P5 ;  /* 0xff80000096967808 */ /* 0x000fe40006800000 */
[----:B------:R-:W-:Y:S02]  /*5aa0*/  FMNMX R3, R147, R16, !PT ;  /* 0x0000001093037209 */ /* 0x000fe40007800000 */
[----:B------:R-:W-:-:S02]  /*5ab0*/  ISETP.GE.AND P6, PT, R131, UR7, PT ;  /* 0x0000000783007c0c */ /* 0x000fc4000bfc6270 */
[----:B------:R-:W-:Y:S02]  /*5ac0*/  FMNMX R16, R150, R3, !PT ;  /* 0x0000000396107209 */ /* 0x000fe40007800000 */
[----:B------:R-:W-:Y:S02]  /*5ad0*/  FSEL R151, R151, -INF , !P6 ;  /* 0xff80000097977808 */ /* 0x000fe40007000000 */
[----:B------:R-:W-:Y:S02]  /*5ae0*/  P2R R17, PR, RZ, 0x1 ;  /* 0x00000001ff117803 */ /* 0x000fe40000000000 */
[----:B------:R-:W-:Y:S02]  /*5af0*/  FMNMX R16, R151, R16, !PT ;  /* 0x0000001097107209 */ /* 0x000fe40007800000 */
[----:B------:R-:W-:Y:S02]  /*5b00*/  P2R R19, PR, RZ, 0x2 ;  /* 0x00000002ff137803 */ /* 0x000fe40000000000 */
[----:B------:R-:W-:Y:S01]  /*5b10*/  ISETP.GE.AND P1, PT, R23, UR7, PT ;  /* 0x0000000717007c0c */ /* 0x000fe2000bf26270 */
[----:B------:R-:W1:Y:S01]  /*5b20*/  SHFL.BFLY PT, R3, R16, 0x1, 0x1f ;  /* 0x0c201f0010037f89 */ /* 0x000e6200000e0000 */
[----:B------:R-:W-:-:S02]  /*5b30*/  FSEL R149, R149, -INF , !P6 ;  /* 0xff80000095957808 */ /* 0x000fc40007000000 */
[----:B------:R-:W-:Y:S02]  /*5b40*/  FSEL R136, R136, -INF , !P1 ;  /* 0xff80000088887808 */ /* 0x000fe40004800000 */
[----:B------:R-:W-:Y:S02]  /*5b50*/  ISETP.NE.AND P1, PT, R19, RZ, PT ;  /* 0x000000ff1300720c */ /* 0x000fe40003f25270 */
[----:B------:R-:W-:Y:S02]  /*5b60*/  FSEL R148, R148, -INF , !P5 ;  /* 0xff80000094947808 */ /* 0x000fe40006800000 */
[----:B------:R-:W-:Y:S02]  /*5b70*/  FSEL R144, R144, -INF , !P3 ;  /* 0xff80000090907808 */ /* 0x000fe40005800000 */
[----:B------:R-:W-:Y:S02]  /*5b80*/  FSEL R145, R145, -INF , !P4 ;  /* 0xff80000091917808 */ /* 0x000fe40006000000 */
[----:B------:R-:W-:-:S02]  /*5b90*/  FSEL R137, R137, -INF , !P1 ;  /* 0xff80000089897808 */ /* 0x000fc40004800000 */
[----:B------:R-:W-:Y:S02]  /*5ba0*/  FSEL R141, R141, -INF , !P2 ;  /* 0xff8000008d8d7808 */ /* 0x000fe40005000000 */
[----:B------:R-:W-:Y:S02]  /*5bb0*/  ISETP.NE.AND P2, PT, R22, RZ, PT ;  /* 0x000000ff1600720c */ /* 0x000fe40003f45270 */
[----:B------:R-:W-:Y:S02]  /*5bc0*/  ISETP.NE.AND P1, PT, R20, RZ, PT ;  /* 0x000000ff1400720c */ /* 0x000fe40003f25270 */
[----:B-1----:R-:W-:Y:S02]  /*5bd0*/  FMNMX R15, R16, R3, !PT ;  /* 0x00000003100f7209 */ /* 0x002fe40007800000 */
[----:B------:R-:W-:-:S03]  /*5be0*/  FMNMX R16, R120, R11, !PT ;  /* 0x0000000b78107209 */ /* 0x000fc60007800000 */
[----:B------:R-:W1:Y:S02]  /*5bf0*/  SHFL.BFLY PT, R18, R15, 0x2, 0x1f ;  /* 0x0c401f000f127f89 */ /* 0x000e6400000e0000 */
[----:B-1----:R-:W-:-:S04]  /*5c00*/  FMNMX R3, R15, R18, !PT ;  /* 0x000000120f037209 */ /* 0x002fc80007800000 */
[----:B------:R-:W-:-:S04]  /*5c10*/  FSETP.NEU.AND P0, PT, R3, -INF , PT ;  /* 0xff8000000300780b */ /* 0x000fc80003f0d000 */
[----:B------:R-:W-:Y:S02]  /*5c20*/  FSEL R131, R3, RZ, P0 ;  /* 0x000000ff03837208 */ /* 0x000fe40000000000 */
[----:B------:R-:W-:-:S03]  /*5c30*/  ISETP.NE.AND P0, PT, R17, RZ, PT ;  /* 0x000000ff1100720c */ /* 0x000fc60003f05270 */
[----:B------:R-:W-:Y:S01]  /*5c40*/  FMUL R152, R131, UR33 ;  /* 0x0000002183987c20 */ /* 0x000fe20008400000 */
[----:B------:R-:W-:Y:S02]  /*5c50*/  FSEL R140, R140, -INF , !P0 ;  /* 0xff8000008c8c7808 */ /* 0x000fe40004000000 */
[----:B------:R-:W-:Y:S01]  /*5c60*/  ISETP.NE.AND P0, PT, R21, RZ, PT ;  /* 0x000000ff1500720c */ /* 0x000fe20003f05270 */
[----:B------:R-:W-:-:S01]  /*5c70*/  FFMA R19, R13, UR33, -R152 ;  /* 0x000000210d137c23 */ /* 0x000fc20008000898 */
[----:B------:R-:W-:Y:S01]  /*5c80*/  FMNMX R13, R121, R16, !PT ;  /* 0x00000010790d7209 */ /* 0x000fe20007800000 */
[----:B------:R-:W-:-:S01]  /*5c90*/  FFMA R127, R127, UR33, -R152 ;  /* 0x000000217f7f7c23 */ /* 0x000fc20008000898 */
[--C-:B------:R-:W-:Y:S01]  /*5ca0*/  FFMA R126, R126, UR33, -R152.reuse ;  /* 0x000000217e7e7c23 */ /* 0x100fe20008000898 */
[----:B------:R-:W-:-:S01]  /*5cb0*/  FFMA R123, R123, UR33, -R152 ;  /* 0x000000217b7b7c23 */ /* 0x000fc20008000898 */
[----:B------:R-:W-:Y:S01]  /*5cc0*/  FMNMX R16, R124, R13, !PT ;  /* 0x0000000d7c107209 */ /* 0x000fe20007800000 */
        /* <DEDUP_REMOVED lines=14> */
[----:B------:R-:W-:Y:S01]  /*5db0*/  @!P6 FMUL R127, R127, 0.5 ;  /* 0x3f0000007f7fe820 */ /* 0x000fe20000400000 */
[----:B------:R-:W-:Y:S01]  /*5dc0*/  FMNMX R16, R132, R15, !PT ;  /* 0x0000000f84107209 */ /* 0x000fe20007800000 */
[----:B------:R-:W-:-:S01]  /*5dd0*/  FFMA R150, R150, UR33, -R152 ;  /* 0x0000002196967c23 */ /* 0x000fc20008000898 */
[--C-:B------:R-:W-:Y:S01]  /*5de0*/  FFMA R146, R146, UR33, -R152.reuse ;  /* 0x0000002192927c23 */ /* 0x100fe20008000898 */
[----:B------:R-:W-:Y:S01]  /*5df0*/  @!P5 FMUL R126, R126, 0.5 ;  /* 0x3f0000007e7ed820 */ /* 0x000fe20000400000 */
[----:B------:R-:W-:Y:S01]  /*5e00*/  FMNMX R17, R133, R16, !PT ;  /* 0x0000001085117209 */ /* 0x000fe20007800000 */
[----:B------:R-:W-:-:S02]  /*5e10*/  FFMA R151, R151, UR33, -R152 ;  /* 0x0000002197977c23 */ /* 0x000fc40008000898 */
[----:B------:R-:W-:Y:S01]  /*5e20*/  @!P3 FMUL R19, R19, 0.5 ;  /* 0x3f0000001313b820 */ /* 0x000fe20000400000 */
[----:B------:R-:W-:Y:S01]  /*5e30*/  FMNMX R18, R136, R17, !PT ;  /* 0x0000001188127209 */ /* 0x000fe20007800000 */
[----:B------:R1:W2:Y:S02]  /*5e40*/  MUFU.EX2 R16, R126 ;  /* 0x0000007e00107308 */ /* 0x0002a40000000800 */
[----:B------:R-:W-:Y:S01]  /*5e50*/  @!P4 FMUL R123, R123, 0.5 ;  /* 0x3f0000007b7bc820 */ /* 0x000fe20000400000 */
[----:B------:R-:W-:-:S04]  /*5e60*/  FMNMX R17, R137, R18, !PT ;  /* 0x0000001289117209 */ /* 0x000fc80007800000 */
[----:B------:R-:W-:Y:S01]  /*5e70*/  FMNMX R18, R140, R17, !PT ;  /* 0x000000118c127209 */ /* 0x000fe20007800000 */
[----:B------:R3:W4:Y:S01]  /*5e80*/  MUFU.EX2 R13, R19 ;  /* 0x00000013000d7308 */ /* 0x0007220000000800 */
[----:B-1----:R-:W-:-:S07]  /*5e90*/  FFMA R126, R143, UR33, -R152 ;  /* 0x000000218f7e7c23 */ /* 0x002fce0008000898 */
[----:B------:R-:W1:Y:S01]  /*5ea0*/  MUFU.EX2 R17, R127 ;  /* 0x0000007f00117308 */ /* 0x000e620000000800 */
[----:B---3--:R-:W-:Y:S01]  /*5eb0*/  FMNMX R19, R141, R18, !PT ;  /* 0x000000128d137209 */ /* 0x008fe20007800000 */
[----:B--2---:R-:W-:Y:S01]  /*5ec0*/  @!P5 FMUL R16, R16, R16 ;  /* 0x000000101010d220 */ /* 0x004fe20000400000 */
[----:B------:R-:W-:Y:S02]  /*5ed0*/  FSETP.GEU.AND P5, PT, R20, -126, PT ;  /* 0xc2fc00001400780b */ /* 0x000fe40003fae000 */
[----:B------:R-:W-:-:S03]  /*5ee0*/  FMNMX R6, R144, R19, !PT ;  /* 0x0000001390067209 */ /* 0x000fc60007800000 */
[----:B------:R-:W2:Y:S01]  /*5ef0*/  MUFU.EX2 R15, R123 ;  /* 0x0000007b000f7308 */ /* 0x000ea20000000800 */
[----:B------:R-:W-:Y:S01]  /*5f00*/  FMNMX R19, R145, R6, !PT ;  /* 0x0000000691137209 */ /* 0x000fe20007800000 */
[----:B----4-:R-:W-:Y:S01]  /*5f10*/  @!P3 FMUL R13, R13, R13 ;  /* 0x0000000d0d0db220 */ /* 0x010fe20000400000 */
[----:B------:R-:W-:Y:S02]  /*5f20*/  FSETP.GEU.AND P3, PT, R130, -126, PT ;  /* 0xc2fc00008200780b */ /* 0x000fe40003f6e000 */
[----:B------:R-:W-:-:S03]  /*5f30*/  FMNMX R6, R148, R19, !PT ;  /* 0x0000001394067209 */ /* 0x000fc60007800000 */
[----:B------:R-:W-:Y:S01]  /*5f40*/  @!P5 FMUL R20, R20, 0.5 ;  /* 0x3f0000001414d820 */ /* 0x000fe20000400000 */
[----:B-1----:R-:W-:Y:S01]  /*5f50*/  @!P6 FMUL R17, R17, R17 ;  /* 0x000000111111e220 */ /* 0x002fe20000400000 */
[----:B------:R-:W-:Y:S02]  /*5f60*/  FSETP.GEU.AND P6, PT, R21, -126, PT ;  /* 0xc2fc00001500780b */ /* 0x000fe40003fce000 */
[----:B------:R-:W-:Y:S02]  /*5f70*/  FMNMX R6, R149, R6, !PT ;  /* 0x0000000695067209 */ /* 0x000fe40007800000 */
[----:B------:R-:W1:Y:S02]  /*5f80*/  MUFU.EX2 R20, R20 ;  /* 0x0000001400147308 */ /* 0x000e640000000800 */
[----:B------:R-:W-:Y:S01]  /*5f90*/  @!P3 FMUL R130, R130, 0.5 ;  /* 0x3f0000008282b820 */ /* 0x000fe20000400000 */
[----:B--2---:R-:W-:Y:S01]  /*5fa0*/  @!P4 FMUL R15, R15, R15 ;  /* 0x0000000f0f0fc220 */ /* 0x004fe20000400000 */
[----:B------:R-:W-:Y:S01]  /*5fb0*/  FSETP.GEU.AND P4, PT, R22, -126, PT ;  /* 0xc2fc00001600780b */ /* 0x000fe20003f8e000 */
[----:B------:R-:W2:Y:S03]  /*5fc0*/  SHFL.BFLY PT, R23, R6, 0x1, 0x1f ;  /* 0x0c201f0006177f89 */ /* 0x000ea600000e0000 */
[----:B------:R3:W4:Y:S01]  /*5fd0*/  MUFU.EX2 R18, R130 ;  /* 0x0000008200127308 */ /* 0x0007220000000800 */
[----:B------:R-:W-:-:S07]  /*5fe0*/  @!P6 FMUL R21, R21, 0.5 ;  /* 0x3f0000001515e820 */ /* 0x000fce0000400000 */
[----:B------:R-:W5:Y:S01]  /*5ff0*/  MUFU.EX2 R21, R21 ;  /* 0x0000001500157308 */ /* 0x000f620000000800 */
[----:B------:R-:W-:Y:S01]  /*6000*/  @!P4 FMUL R22, R22, 0.5 ;  /* 0x3f0000001616c820 */ /* 0x000fe20000400000 */
[----:B-1----:R-:W-:Y:S01]  /*6010*/  @!P5 FMUL R20, R20, R20 ;  /* 0x000000141414d220 */ /* 0x002fe20000400000 */
[----:B------:R-:W-:Y:S01]  /*6020*/  FSETP.GEU.AND P5, PT, R142, -126, PT ;  /* 0xc2fc00008e00780b */ /* 0x000fe20003fae000 */
[----:B---3--:R-:W-:-:S04]  /*6030*/  FFMA R130, R147, UR33, -R152 ;  /* 0x0000002193827c23 */ /* 0x008fc80008000898 */
[----:B------:R-:W1:Y:S01]  /*6040*/  MUFU.EX2 R19, R22 ;  /* 0x0000001600137308 */ /* 0x000e620000000800 */
[----:B----4-:R-:W-:Y:S01]  /*6050*/  @!P3 FMUL R18, R18, R18 ;  /* 0x000000121212b220 */ /* 0x010fe20000400000 */
[----:B------:R-:W-:Y:S02]  /*6060*/  FSETP.GEU.AND P3, PT, R122, -126, PT ;  /* 0xc2fc00007a00780b */ /* 0x000fe40003f6e000 */
[----:B--2---:R-:W-:-:S04]  /*6070*/  FMNMX R6, R6, R23, !PT ;  /* 0x0000001706067209 */ /* 0x004fc80007800000 */
[----:B------:R-:W-:Y:S01]  /*6080*/  @!P5 FMUL R142, R142, 0.5 ;  /* 0x3f0000008e8ed820 */ /* 0x000fe20000400000 */
[----:B-----5:R-:W-:Y:S01]  /*6090*/  @!P6 FMUL R21, R21, R21 ;  /* 0x000000151515e220 */ /* 0x020fe20000400000 */
[----:B------:R-:W-:Y:S01]  /*60a0*/  FSETP.GEU.AND P6, PT, R126, -126, PT ;  /* 0xc2fc00007e00780b */ /* 0x000fe20003fce000 */
[----:B------:R-:W2:Y:S01]  /*60b0*/  SHFL.BFLY PT, R123, R6, 0x2, 0x1f ;  /* 0x0c401f00067b7f89 */ /* 0x000ea200000e0000 */
[----:B------:R-:W3:Y:S03]  /*60c0*/  MUFU.EX2 R23, R142 ;  /* 0x0000008e00177308 */ /* 0x000ee60000000800 */
[----:B------:R-:W-:Y:S01]  /*60d0*/  @!P3 FMUL R122, R122, 0.5 ;  /* 0x3f0000007a7ab820 */ /* 0x000fe20000400000 */
[----:B-1----:R-:W-:Y:S01]  /*60e0*/  @!P4 FMUL R19, R19, R19 ;  /* 0x000000131313c220 */ /* 0x002fe20000400000 */
[----:B------:R-:W-:-:S04]  /*60f0*/  FSETP.GEU.AND P4, PT, R139, -126, PT ;  /* 0xc2fc00008b00780b */ /* 0x000fc80003f8e000 */
[----:B------:R-:W1:Y:S02]  /*6100*/  MUFU.EX2 R122, R122 ;  /* 0x0000007a007a7308 */ /* 0x000e640000000800 */
[----:B------:R-:W-:-:S06]  /*6110*/  @!P6 FMUL R126, R126, 0.5 ;  /* 0x3f0000007e7ee820 */ /* 0x000fcc0000400000 */
[----:B------:R-:W4:Y:S01]  /*6120*/  MUFU.EX2 R126, R126 ;  /* 0x0000007e007e7308 */ /* 0x000f220000000800 */
[----:B---3--:R-:W-:Y:S01]  /*6130*/  @!P5 FMUL R23, R23, R23 ;  /* 0x000000171717d220 */ /* 0x008fe20000400000 */
[----:B------:R-:W-:Y:S01]  /*6140*/  @!P4 FMUL R139, R139, 0.5 ;  /* 0x3f0000008b8bc820 */ /* 0x000fe20000400000 */
[----:B------:R-:W-:Y:S02]  /*6150*/  FSETP.GEU.AND P5, PT, R150, -126, PT ;  /* 0xc2fc00009600780b */ /* 0x000fe40003fae000 */
[----:B--2---:R-:W-:-:S03]  /*6160*/  FMNMX R6, R6, R123, !PT ;  /* 0x0000007b06067209 */ /* 0x004fc60007800000 */
[----:B------:R-:W2:Y:S01]  /*6170*/  MUFU.EX2 R22, R139 ;  /* 0x0000008b00167308 */ /* 0x000ea20000000800 */
[----:B-1----:R-:W-:Y:S01]  /*6180*/  @!P3 FMUL R122, R122, R122 ;  /* 0x0000007a7a7ab220 */ /* 0x002fe20000400000 */
[----:B------:R-:W-:-:S06]  /*6190*/  FSETP.GEU.AND P3, PT, R146, -126, PT ;  /* 0xc2fc00009200780b */ /* 0x000fcc0003f6e000 */
[----:B------:R-:W-:Y:S01]  /*61a0*/  @!P5 FMUL R150, R150, 0.5 ;  /* 0x3f0000009696d820 */ /* 0x000fe20000400000 */
[----:B----4-:R-:W-:Y:S01]  /*61b0*/  @!P6 FMUL R126, R126, R126 ;  /* 0x0000007e7e7ee220 */ /* 0x010fe20000400000 */
[C---:B------:R-:W-:Y:S02]  /*61c0*/  FSETP.NEU.AND P6, PT, R6.reuse, -INF , PT ;  /* 0xff8000000600780b */ /* 0x040fe40003fcd000 */
[----:B------:R-:W1:Y:S02]  /*61d0*/  MUFU.EX2 R127, R150 ;  /* 0x00000096007f7308 */ /* 0x000e640000000800 */
[----:B------:R-:W-:Y:S01]  /*61e0*/  FSEL R134, R6, RZ, P6 ;  /* 0x000000ff06867208 */ /* 0x000fe20003000000 */
[----:B------:R-:W-:Y:S01]  /*61f0*/  @!P3 FMUL R146, R146, 0.5 ;  /* 0x3f0000009292b820 */ /* 0x000fe20000400000 */
[----:B------:R-:W-:Y:S01]  /*6200*/  FSETP.GEU.AND P6, PT, R151, -126, PT ;  /* 0xc2fc00009700780b */ /* 0x000fe20003fce000 */
[----:B--2---:R-:W-:Y:S01]  /*6210*/  @!P4 FMUL R22, R22, R22 ;  /* 0x000000161616c220 */ /* 0x004fe20000400000 */
[----:B------:R-:W-:Y:S01]  /*6220*/  FSETP.GEU.AND P4, PT, R130, -126, PT ;  /* 0xc2fc00008200780b */ /* 0x000fe20003f8e000 */
[C---:B------:R-:W-:Y:S01]  /*6230*/  FMUL R135, R134.reuse, UR33 ;  /* 0x0000002186877c20 */ /* 0x040fe20008400000 */
[----:B------:R2:W3:Y:S01]  /*6240*/  MUFU.EX2 R123, R146 ;  /* 0x00000092007b7308 */ /* 0x0004e20000000800 */
[----:B------:R-:W-:-:S01]  /*6250*/  FADD R134, -R134, R11 ;  /* 0x0000000b86867221 */ /* 0x000fc20000000100 */
[----:B------:R-:W-:Y:S01]  /*6260*/  FADD R11, R15, R22 ;  /* 0x000000160f0b7221 */ /* 0x000fe20000000000 */
[----:B------:R-:W-:-:S01]  /*6270*/  FFMA R138, R120, UR33, -R135 ;  /* 0x00000021788a7c23 */ /* 0x000fc20008000887 */
[--C-:B------:R-:W-:Y:S01]  /*6280*/  FFMA R142, R124, UR33, -R135.reuse ;  /* 0x000000217c8e7c23 */ /* 0x100fe20008000887 */
[----:B------:R-:W-:-:S01]  /*6290*/  FFMA R139, R121, UR33, -R135 ;  /* 0x00000021798b7c23 */ /* 0x000fc20008000887 */
[--C-:B------:R-:W-:Y:S01]  /*62a0*/  FFMA R143, R125, UR33, -R135.reuse ;  /* 0x000000217d8f7c23 */ /* 0x100fe20008000887 */
[----:B------:R-:W-:-:S01]  /*62b0*/  FFMA R147, R132, UR33, -R135 ;  /* 0x0000002184937c23 */ /* 0x000fc20008000887 */
[--C-:B------:R-:W-:Y:S01]  /*62c0*/  FFMA R140, R140, UR33, -R135.reuse ;  /* 0x000000218c8c7c23 */ /* 0x100fe20008000887 */
[----:B------:R-:W-:Y:S01]  /*62d0*/  @!P6 FMUL R151, R151, 0.5 ;  /* 0x3f0000009797e820 */ /* 0x000fe20000400000 */
[----:B-1----:R-:W-:Y:S01]  /*62e0*/  @!P5 FMUL R127, R127, R127 ;  /* 0x0000007f7f7fd220 */ /* 0x002fe20000400000 */
[----:B------:R-:W-:Y:S01]  /*62f0*/  @!P4 FMUL R130, R130, 0.5 ;  /* 0x3f0000008282c820 */ /* 0x000fe20000400000 */
[----:B------:R-:W-:Y:S01]  /*6300*/  FSETP.GEU.AND P5, PT, R142, -126, PT ;  /* 0xc2fc00008e00780b */ /* 0x000fe20003fae000 */
[----:B------:R-:W1:Y:S01]  /*6310*/  MUFU.EX2 R120, R151 ;  /* 0x0000009700787308 */ /* 0x000e620000000800 */
[----:B--2---:R-:W-:-:S01]  /*6320*/  FFMA R146, R128, UR33, -R135 ;  /* 0x0000002180927c23 */ /* 0x004fc20008000887 */
[--C-:B------:R-:W-:Y:S01]  /*6330*/  FFMA R137, R137, UR33, -R135.reuse ;  /* 0x0000002189897c23 */ /* 0x100fe20008000887 */
[----:B------:R-:W-:-:S01]  /*6340*/  FFMA R141, R141, UR33, -R135 ;  /* 0x000000218d8d7c23 */ /* 0x000fc20008000887 */
[----:B---3--:R-:W-:Y:S01]  /*6350*/  @!P3 FMUL R123, R123, R123 ;  /* 0x0000007b7b7bb220 */ /* 0x008fe20000400000 */
[----:B------:R-:W-:Y:S01]  /*6360*/  FSETP.GEU.AND P3, PT, R138, -126, PT ;  /* 0xc2fc00008a00780b */ /* 0x000fe20003f6e000 */
[--C-:B------:R-:W-:Y:S01]  /*6370*/  FFMA R144, R144, UR33, -R135.reuse ;  /* 0x0000002190907c23 */ /* 0x100fe20008000887 */
[----:B------:R-:W-:-:S01]  /*6380*/  FFMA R145, R145, UR33, -R135 ;  /* 0x0000002191917c23 */ /* 0x000fc20008000887 */
[----:B------:R-:W2:Y:S01]  /*6390*/  MUFU.EX2 R130, R130 ;  /* 0x0000008200827308 */ /* 0x000ea20000000800 */
[----:B------:R-:W-:-:S01]  /*63a0*/  FFMA R148, R148, UR33, -R135 ;  /* 0x0000002194947c23 */ /* 0x000fc20008000887 */
[----:B------:R-:W-:Y:S01]  /*63b0*/  FMUL R134, R134, UR33 ;  /* 0x0000002186867c20 */ /* 0x000fe20008400000 */
[----:B------:R-:W-:Y:S01]  /*63c0*/  F2FP.SATFINITE.E4M3.F32.PACK_AB_MERGE_C R15, RZ, R15, RZ ;  /* 0x0000000fff0f723e */ /* 0x000fe200048070ff */
[----:B------:R-:W-:Y:S01]  /*63d0*/  @!P5 FMUL R142, R142, 0.5 ;  /* 0x3f0000008e8ed820 */ /* 0x000fe20000400000 */
[----:B------:R-:W-:-:S02]  /*63e0*/  F2FP.SATFINITE.E4M3.F32.PACK_AB_MERGE_C R22, RZ, R22, RZ ;  /* 0x00000016ff16723e */ /* 0x000fc400048070ff */
[----:B------:R-:W-:Y:S01]  /*63f0*/  LOP3.LUT R15, R15, 0xffff, RZ, 0xc0, !PT ;  /* 0x0000ffff0f0f7812 */ /* 0x000fe200078ec0ff */
[----:B------:R3:W4:Y:S01]  /*6400*/  MUFU.EX2 R125, R142 ;  /* 0x0000008e007d7308 */ /* 0x0007220000000800 */
[----:B-1----:R-:W-:Y:S01]  /*6410*/  @!P6 FMUL R120, R120, R120 ;  /* 0x000000787878e220 */ /* 0x002fe20000400000 */
[----:B------:R-:W-:Y:S01]  /*6420*/  FSETP.GEU.AND P6, PT, R143, -126, PT ;  /* 0xc2fc00008f00780b */ /* 0x000fe20003fce000 */
[----:B------:R-:W-:Y:S01]  /*6430*/  @!P3 FMUL R138, R138, 0.5 ;  /* 0x3f0000008a8ab820 */ /* 0x000fe20000400000 */
[----:B------:R-:W-:Y:S01]  /*6440*/  LOP3.LUT R22, R22, 0xffff, RZ, 0xc0, !PT ;  /* 0x0000ffff16167812 */ /* 0x000fe200078ec0ff */
[----:B------:R-:W-:-:S01]  /*6450*/  FADD R150, R21, R120 ;  /* 0x0000007815967221 */ /* 0x000fc20000000000 */
[----:B------:R-:W-:Y:S02]  /*6460*/  F2FP.SATFINITE.E4M3.F32.PACK_AB_MERGE_C R21, RZ, R21, RZ ;  /* 0x00000015ff15723e */ /* 0x000fe400048070ff */
[----:B------:R1:W5:Y:S01]  /*6470*/  MUFU.EX2 R121, R138 ;  /* 0x0000008a00797308 */ /* 0x0003620000000800 */
[----:B--2---:R-:W-:Y:S01]  /*6480*/  @!P4 FMUL R130, R130, R130 ;  /* 0x000000828282c220 */ /* 0x004fe20000400000 */
[----:B------:R-:W-:Y:S01]  /*6490*/  FSETP.GEU.AND P4, PT, R139, -126, PT ;  /* 0xc2fc00008b00780b */ /* 0x000fe20003f8e000 */
[----:B---3--:R-:W-:-:S01]  /*64a0*/  FFMA R142, R136, UR33, -R135 ;  /* 0x00000021888e7c23 */ /* 0x008fc20008000887 */
[----:B------:R-:W-:-:S02]  /*64b0*/  F2FP.SATFINITE.E4M3.F32.PACK_AB_MERGE_C R120, RZ, R120, RZ ;  /* 0x00000078ff78723e */ /* 0x000fc400048070ff */
[----:B------:R-:W-:Y:S01]  /*64c0*/  LOP3.LUT R21, R21, 0xffff, RZ, 0xc0, !PT ;  /* 0x0000ffff15157812 */ /* 0x000fe200078ec0ff */
[----:B------:R-:W-:Y:S01]  /*64d0*/  @!P6 FMUL R143, R143, 0.5 ;  /* 0x3f0000008f8fe820 */ /* 0x000fe20000400000 */
[----:B------:R-:W-:Y:S01]  /*64e0*/  LOP3.LUT R120, R120, 0xffff, RZ, 0xc0, !PT ;  /* 0x0000ffff78787812 */ /* 0x000fe200078ec0ff */
[----:B-1----:R-:W-:Y:S01]  /*64f0*/  FFMA R138, R129, UR33, -R135 ;  /* 0x00000021818a7c23 */ /* 0x002fe20008000887 */
[----:B----4-:R-:W-:Y:S01]  /*6500*/  @!P5 FMUL R125, R125, R125 ;  /* 0x0000007d7d7dd220 */ /* 0x010fe20000400000 */
[----:B------:R-:W1:Y:S01]  /*6510*/  MUFU.EX2 R128, R143 ;  /* 0x0000008f00807308 */ /* 0x000e620000000800 */
[----:B------:R-:W-:Y:S01]  /*6520*/  FSETP.GEU.AND P5, PT, R147, -126, PT ;  /* 0xc2fc00009300780b */ /* 0x000fe20003fae000 */
[----:B------:R-:W-:Y:S01]  /*6530*/  IMAD.SHL.U32 R21, R21, 0x1000000, RZ ;  /* 0x0100000015157824 */ /* 0x000fe200078e00ff */
[----:B------:R-:W-:Y:S01]  /*6540*/  SHF.L.U32 R22, R22, 0x18, RZ ;  /* 0x0000001816167819 */ /* 0x000fe200000006ff */
[----:B------:R-:W-:Y:S01]  /*6550*/  @!P4 FMUL R139, R139, 0.5 ;  /* 0x3f0000008b8bc820 */ /* 0x000fe20000400000 */
[----:B-----5:R-:W-:Y:S01]  /*6560*/  @!P3 FMUL R121, R121, R121 ;  /* 0x000000797979b220 */ /* 0x020fe20000400000 */
[----:B------:R-:W-:-:S02]  /*6570*/  FSETP.GEU.AND P3, PT, R146, -126, PT ;  /* 0xc2fc00009200780b */ /* 0x000fc40003f6e000 */
[----:B------:R2:W3:Y:S06]  /*6580*/  MUFU.EX2 R124, R139 ;  /* 0x0000008b007c7308 */ /* 0x0004ec0000000800 */
[----:B------:R-:W-:Y:S01]  /*6590*/  @!P5 FMUL R147, R147, 0.5 ;  /* 0x3f0000009393d820 */ /* 0x000fe20000400000 */
[--C-:B--2---:R-:W-:Y:S01]  /*65a0*/  FFMA R139, R133, UR33, -R135.reuse ;  /* 0x00000021858b7c23 */ /* 0x104fe20008000887 */
[----:B-1----:R-:W-:Y:S02]  /*65b0*/  @!P6 FMUL R128, R128, R128 ;  /* 0x000000808080e220 */ /* 0x002fe40000400000 */
[----:B------:R1:W2:Y:S01]  /*65c0*/  MUFU.EX2 R133, R147 ;  /* 0x0000009300857308 */ /* 0x0002a20000000800 */
[----:B------:R-:W-:Y:S01]  /*65d0*/  @!P3 FMUL R146, R146, 0.5 ;  /* 0x3f0000009292b820 */ /* 0x000fe20000400000 */
[----:B------:R-:W-:Y:S01]  /*65e0*/  FFMA R135, R149, UR33, -R135 ;  /* 0x0000002195877c23 */ /* 0x000fe20008000887 */
[----:B------:R-:W-:Y:S01]  /*65f0*/  FSETP.GEU.AND P6, PT, R139, -126, PT ;  /* 0xc2fc00008b00780b */ /* 0x000fe20003fce000 */
[----:B---3--:R-:W-:Y:S01]  /*6600*/  @!P4 FMUL R124, R124, R124 ;  /* 0x0000007c7c7cc220 */ /* 0x008fe20000400000 */
[----:B------:R-:W-:-:S03]  /*6610*/  FSETP.GEU.AND P4, PT, R138, -126, PT ;  /* 0xc2fc00008a00780b */ /* 0x000fc60003f8e000 */
[----:B------:R3:W4:Y:S01]  /*6620*/  MUFU.EX2 R129, R146 ;  /* 0x0000009200817308 */ /* 0x0007220000000800 */
[----:B-1----:R-:W-:-:S01]  /*6630*/  FADD R147, -R131, R10 ;  /* 0x0000000a83937221 */ /* 0x002fc20000000100 */
[----:B------:R-:W-:Y:S01]  /*6640*/  FADD R10, R13, R122 ;  /* 0x0000007a0d0a7221 */ /* 0x000fe20000000000 */
[----:B------:R-:W-:-:S01]  /*6650*/  FADD R131, R16, R23 ;  /* 0x0000001710837221 */ /* 0x000fc20000000000 */
[----:B------:R-:W-:Y:S01]  /*6660*/  F2FP.SATFINITE.E4M3.F32.PACK_AB_MERGE_C R13, RZ, R13, RZ ;  /* 0x0000000dff0d723e */ /* 0x000fe200048070ff */
[----:B------:R-:W-:Y:S01]  /*6670*/  FMUL R147, R147, UR33 ;  /* 0x0000002193937c20 */ /* 0x000fe20008400000 */
[----:B------:R-:W-:Y:S02]  /*6680*/  F2FP.SATFINITE.E4M3.F32.PACK_AB_MERGE_C R16, RZ, R16, RZ ;  /* 0x00000010ff10723e */ /* 0x000fe400048070ff */
[----:B------:R-:W-:Y:S01]  /*6690*/  @!P6 FMUL R139, R139, 0.5 ;  /* 0x3f0000008b8be820 */ /* 0x000fe20000400000 */
[----:B--2---:R-:W-:Y:S01]  /*66a0*/  @!P5 FMUL R133, R133, R133 ;  /* 0x000000858585d220 */ /* 0x004fe20000400000 */
[----:B------:R-:W-:Y:S01]  /*66b0*/  FSETP.GEU.AND P5, PT, R140, -126, PT ;  /* 0xc2fc00008c00780b */ /* 0x000fe20003fae000 */
[----:B---3--:R-:W-:Y:S01]  /*66c0*/  FADD R146, R20, R127 ;  /* 0x0000007f14927221 */ /* 0x008fe20000000000 */
[----:B------:R-:W-:Y:S01]  /*66d0*/  @!P4 FMUL R138, R138, 0.5 ;  /* 0x3f0000008a8ac820 */ /* 0x000fe20000400000 */
[----:B------:R-:W1:Y:S01]  /*66e0*/  MUFU.EX2 R136, R139 ;  /* 0x0000008b00887308 */ /* 0x000e620000000800 */
[----:B------:R-:W-:Y:S01]  /*66f0*/  F2FP.SATFINITE.E4M3.F32.PACK_AB_MERGE_C R122, RZ, R122, RZ ;  /* 0x0000007aff7a723e */ /* 0x000fe200048070ff */
[----:B------:R-:W-:Y:S01]  /*6700*/  FADD R152, R131, R146 ;  /* 0x0000009283987221 */ /* 0x000fe20000000000 */
[----:B------:R-:W-:Y:S01]  /*6710*/  F2FP.SATFINITE.E4M3.F32.PACK_AB_MERGE_C R23, RZ, R23, RZ ;  /* 0x00000017ff17723e */ /* 0x000fe200048070ff */
[----:B----4-:R-:W-:Y:S01]  /*6720*/  @!P3 FMUL R129, R129, R129 ;  /* 0x000000818181b220 */ /* 0x010fe20000400000 */
[----:B------:R-:W-:Y:S01]  /*6730*/  FSETP.GEU.AND P3, PT, R142, -126, PT ;  /* 0xc2fc00008e00780b */ /* 0x000fe20003f6e000 */
[----:B------:R-:W-:Y:S01]  /*6740*/  IMAD.U32 R16, R16, 0x10000, RZ ;  /* 0x0001000010107824 */ /* 0x000fe200078e00ff */
[----:B------:R-:W-:Y:S01]  /*6750*/  F2FP.SATFINITE.E4M3.F32.PACK_AB_MERGE_C R127, RZ, R127, RZ ;  /* 0x0000007fff7f723e */ /* 0x000fe200048070ff */
[----:B------:R-:W2:Y:S01]  /*6760*/  MUFU.EX2 R132, R138 ;  /* 0x0000008a00847308 */ /* 0x000ea20000000800 */
[----:B------:R-:W-:Y:S01]  /*6770*/  F2FP.SATFINITE.E4M3.F32.PACK_AB_MERGE_C R20, RZ, R20, RZ ;  /* 0x00000014ff14723e */ /* 0x000fe200048070ff */
[----:B------:R-:W-:Y:S01]  /*6780*/  @!P5 FMUL R140, R140, 0.5 ;  /* 0x3f0000008c8cd820 */ /* 0x000fe20000400000 */
[----:B------:R-:W-:-:S02]  /*6790*/  IMAD.U32 R23, R23, 0x10000, RZ ;  /* 0x0001000017177824 */ /* 0x000fc400078e00ff */
[----:B------:R-:W-:-:S03]  /*67a0*/  SHF.L.U32 R20, R20, 0x10, RZ ;  /* 0x0000001014147819 */ /* 0x000fc600000006ff */
[----:B------:R-:W3:Y:S01]  /*67b0*/  MUFU.EX2 R140, R140 ;  /* 0x0000008c008c7308 */ /* 0x000ee20000000800 */
[----:B-1----:R-:W-:Y:S01]  /*67c0*/  @!P6 FMUL R136, R136, R136 ;  /* 0x000000888888e220 */ /* 0x002fe20000400000 */
[----:B------:R-:W-:Y:S01]  /*67d0*/  FSETP.GEU.AND P6, PT, R141, -126, PT ;  /* 0xc2fc00008d00780b */ /* 0x000fe20003fce000 */
[----:B------:R-:W-:-:S05]  /*67e0*/  @!P3 FMUL R142, R142, 0.5 ;  /* 0x3f0000008e8eb820 */ /* 0x000fca0000400000 */
[----:B------:R1:W4:Y:S01]  /*67f0*/  MUFU.EX2 R138, R142 ;  /* 0x0000008e008a7308 */ /* 0x0003220000000800 */
[----:B--2---:R-:W-:Y:S01]  /*6800*/  @!P4 FMUL R132, R132, R132 ;  /* 0x000000848484c220 */ /* 0x004fe20000400000 */
[----:B------:R-:W-:-:S05]  /*6810*/  FSETP.GEU.AND P4, PT, R137, -126, PT ;  /* 0xc2fc00008900780b */ /* 0x000fca0003f8e000 */
[----:B------:R-:W-:Y:S01]  /*6820*/  @!P6 FMUL R141, R141, 0.5 ;  /* 0x3f0000008d8de820 */ /* 0x000fe20000400000 */
[----:B---3--:R-:W-:Y:S01]  /*6830*/  @!P5 FMUL R140, R140, R140 ;  /* 0x0000008c8c8cd220 */ /* 0x008fe20000400000 */
[----:B------:R-:W-:Y:S02]  /*6840*/  FSETP.GEU.AND P5, PT, R148, -126, PT ;  /* 0xc2fc00009400780b */ /* 0x000fe40003fae000 */
[----:B------:R2:W3:Y:S01]  /*6850*/  MUFU.EX2 R143, R141 ;  /* 0x0000008d008f7308 */ /* 0x0004e20000000800 */
[----:B-1----:R-:W-:-:S01]  /*6860*/  FADD R142, R19, R130 ;  /* 0x00000082138e7221 */ /* 0x002fc20000000000 */
[----:B------:R-:W-:Y:S01]  /*6870*/  FADD R131, R125, R140 ;  /* 0x0000008c7d837221 */ /* 0x000fe20000000000 */
[----:B------:R-:W-:Y:S01]  /*6880*/  F2FP.SATFINITE.E4M3.F32.PACK_AB_MERGE_C R125, RZ, R125, RZ ;  /* 0x0000007dff7d723e */ /* 0x000fe200048070ff */
[----:B------:R-:W-:Y:S01]  /*6890*/  @!P4 FMUL R137, R137, 0.5 ;  /* 0x3f0000008989c820 */ /* 0x000fe20000400000 */
[----:B------:R-:W-:-:S01]  /*68a0*/  FADD R151, R11, R142 ;  /* 0x0000008e0b977221 */ /* 0x000fc20000000000 */
[----:B----4-:R-:W-:Y:S01]  /*68b0*/  @!P3 FMUL R138, R138, R138 ;  /* 0x0000008a8a8ab220 */ /* 0x010fe20000400000 */
[----:B------:R-:W-:Y:S01]  /*68c0*/  FSETP.GEU.AND P3, PT, R144, -126, PT ;  /* 0xc2fc00009000780b */ /* 0x000fe20003f6e000 */
[----:B------:R1:W4:Y:S01]  /*68d0*/  MUFU.EX2 R139, R137 ;  /* 0x00000089008b7308 */ /* 0x0003220000000800 */
[----:B--2---:R-:W-:-:S01]  /*68e0*/  FADD R141, R18, R123 ;  /* 0x0000007b128d7221 */ /* 0x004fc20000000000 */
[----:B------:R-:W-:Y:S01]  /*68f0*/  F2FP.SATFINITE.E4M3.F32.PACK_AB_MERGE_C R140, RZ, R140, RZ ;  /* 0x0000008cff8c723e */ /* 0x000fe200048070ff */
[----:B------:R-:W-:-:S02]  /*6900*/  @!P5 FMUL R148, R148, 0.5 ;  /* 0x3f0000009494d820 */ /* 0x000fc40000400000 */
[----:B------:R-:W-:Y:S01]  /*6910*/  FADD R149, R10, R141 ;  /* 0x0000008d0a957221 */ /* 0x000fe20000000000 */
[----:B------:R-:W-:-:S01]  /*6920*/  FADD R10, R121, R138 ;  /* 0x0000008a790a7221 */ /* 0x000fc20000000000 */
[----:B------:R-:W-:Y:S01]  /*6930*/  F2FP.SATFINITE.E4M3.F32.PACK_AB_MERGE_C R121, RZ, R121, RZ ;  /* 0x00000079ff79723e */ /* 0x000fe200048070ff */
[----:B---3--:R-:W-:Y:S01]  /*6940*/  @!P6 FMUL R143, R143, R143 ;  /* 0x0000008f8f8fe220 */ /* 0x008fe20000400000 */
[----:B------:R-:W-:Y:S01]  /*6950*/  FSETP.GEU.AND P6, PT, R135, -126, PT ;  /* 0xc2fc00008700780b */ /* 0x000fe20003fce000 */
[----:B------:R-:W2:Y:S02]  /*6960*/  MUFU.EX2 R148, R148 ;  /* 0x0000009400947308 */ /* 0x000ea40000000800 */
[----:B------:R-:W-:Y:S01]  /*6970*/  @!P3 FMUL R144, R144, 0.5 ;  /* 0x3f0000009090b820 */ /* 0x000fe20000400000 */
[----:B-1----:R-:W-:Y:S01]  /*6980*/  FADD R137, R17, R126 ;  /* 0x0000007e11897221 */ /* 0x002fe20000000000 */
[----:B------:R-:W-:Y:S01]  /*6990*/  F2FP.SATFINITE.E4M3.F32.PACK_AB_MERGE_C R138, RZ, R138, RZ ;  /* 0x0000008aff8a723e */ /* 0x000fe200048070ff */
[----:B------:R-:W-:Y:S01]  /*69a0*/  FADD R149, R149, R152 ;  /* 0x0000009895957221 */ /* 0x000fe20000000000 */
[----:B------:R-:W-:Y:S01]  /*69b0*/  LOP3.LUT R125, R125, 0xff, RZ, 0xc0, !PT ;  /* 0x000000ff7d7d7812 */ /* 0x000fe200078ec0ff */
[----:B----4-:R-:W-:Y:S01]  /*69c0*/  @!P4 FMUL R139, R139, R139 ;  /* 0x0000008b8b8bc220 */ /* 0x010fe20000400000 */
[----:B------:R-:W-:Y:S01]  /*69d0*/  FSETP.GEU.AND P4, PT, R145, -126, PT ;  /* 0xc2fc00009100780b */ /* 0x000fe20003f8e000 */
[----:B------:R-:W1:Y:S01]  /*69e0*/  MUFU.EX2 R144, R144 ;  /* 0x0000009000907308 */ /* 0x000e620000000800 */
[----:B------:R-:W-:-:S01]  /*69f0*/  FADD R154, R137, R150 ;  /* 0x00000096899a7221 */ /* 0x000fc20000000000 */
[----:B------:R-:W-:Y:S01]  /*6a00*/  FADD R11, R124, R139 ;  /* 0x0000008b7c0b7221 */ /* 0x000fe20000000000 */
[----:B------:R-:W-:-:S01]  /*6a10*/  FADD R137, R128, R143 ;  /* 0x0000008f80897221 */ /* 0x000fc20000000000 */
[----:B------:R-:W-:Y:S01]  /*6a20*/  @!P6 FMUL R135, R135, 0.5 ;  /* 0x3f0000008787e820 */ /* 0x000fe20000400000 */
[----:B------:R-:W-:Y:S01]  /*6a30*/  F2FP.SATFINITE.E4M3.F32.PACK_AB_MERGE_C R128, RZ, R128, RZ ;  /* 0x00000080ff80723e */ /* 0x000fe200048070ff */
[----:B------:R-:W-:Y:S01]  /*6a40*/  FADD R154, R151, R154 ;  /* 0x0000009a979a7221 */ /* 0x000fe20000000000 */
[----:B------:R-:W-:Y:S01]  /*6a50*/  F2FP.SATFINITE.E4M3.F32.PACK_AB_MERGE_C R124, RZ, R124, RZ ;  /* 0x0000007cff7c723e */ /* 0x000fe200048070ff */
[----:B--2---:R-:W-:-:S02]  /*6a60*/  @!P5 FMUL R148, R148, R148 ;  /* 0x000000949494d220 */ /* 0x004fc40000400000 */
[----:B------:R-:W2:Y:S01]  /*6a70*/  MUFU.EX2 R135, R135 ;  /* 0x0000008700877308 */ /* 0x000ea20000000800 */
[----:B------:R-:W-:Y:S01]  /*6a80*/  F2FP.SATFINITE.E4M3.F32.PACK_AB_MERGE_C R139, RZ, R139, RZ ;  /* 0x0000008bff8b723e */ /* 0x000fe200048070ff */
[----:B------:R-:W-:Y:S01]  /*6a90*/  @!P4 FMUL R145, R145, 0.5 ;  /* 0x3f0000009191c820 */ /* 0x000fe20000400000 */
[----:B------:R-:W-:-:S01]  /*6aa0*/  FADD R146, R133, R148 ;  /* 0x0000009485927221 */ /* 0x000fc20000000000 */
[----:B------:R-:W-:Y:S01]  /*6ab0*/  F2FP.SATFINITE.E4M3.F32.PACK_AB_MERGE_C R133, RZ, R133, RZ ;  /* 0x00000085ff85723e */ /* 0x000fe200048070ff */
[----:B------:R-:W-:-:S01]  /*6ac0*/  FADD R149, R149, R154 ;  /* 0x0000009a95957221 */ /* 0x000fc20000000000 */
[----:B------:R-:W-:Y:S01]  /*6ad0*/  F2FP.SATFINITE.E4M3.F32.PACK_AB_MERGE_C R143, RZ, R143, RZ ;  /* 0x0000008fff8f723e */ /* 0x000fe200048070ff */
[----:B-1----:R-:W-:Y:S01]  /*6ae0*/  @!P3 FMUL R144, R144, R144 ;  /* 0x000000909090b220 */ /* 0x002fe20000400000 */
[----:B------:R-:W1:Y:S01]  /*6af0*/  MUFU.EX2 R145, R145 ;  /* 0x0000009100917308 */ /* 0x000e620000000800 */
[----:B------:R-:W-:Y:S01]  /*6b00*/  FSETP.GEU.AND P3, PT, R134, -126, PT ;  /* 0xc2fc00008600780b */ /* 0x000fe20003f6e000 */
[----:B------:R-:W-:Y:S01]  /*6b10*/  FADD R131, R131, R146 ;  /* 0x0000009283837221 */ /* 0x000fe20000000000 */
[----:B------:R-:W-:-:S01]  /*6b20*/  FADD R141, R129, R144 ;  /* 0x00000090818d7221 */ /* 0x000fc20000000000 */
[----:B------:R-:W-:-:S02]  /*6b30*/  F2FP.SATFINITE.E4M3.F32.PACK_AB_MERGE_C R129, RZ, R129, RZ ;  /* 0x00000081ff81723e */ /* 0x000fc400048070ff */
[----:B------:R-:W-:Y:S01]  /*6b40*/  LOP3.LUT R128, R128, 0xffff, RZ, 0xc0, !PT ;  /* 0x0000ffff80807812 */ /* 0x000fe200078ec0ff */
[----:B------:R-:W-:Y:S01]  /*6b50*/  FADD R10, R10, R141 ;  /* 0x0000008d0a0a7221 */ /* 0x000fe20000000000 */
[----:B------:R-:W-:Y:S01]  /*6b60*/  F2FP.SATFINITE.E4M3.F32.PACK_AB_MERGE_C R144, RZ, R144, RZ ;  /* 0x00000090ff90723e */ /* 0x000fe200048070ff */
[----:B--2---:R-:W-:Y:S01]  /*6b70*/  @!P6 FMUL R135, R135, R135 ;  /* 0x000000878787e220 */ /* 0x004fe20000400000 */
[----:B------:R-:W-:Y:S01]  /*6b80*/  F2FP.SATFINITE.E4M3.F32.PACK_AB_MERGE_C R148, RZ, R148, RZ ;  /* 0x00000094ff94723e */ /* 0x000fe200048070ff */
[----:B------:R-:W-:Y:S01]  /*6b90*/  FADD R10, R10, R131 ;  /* 0x000000830a0a7221 */ /* 0x000fe20000000000 */
[----:B------:R-:W-:Y:S01]  /*6ba0*/  F2FP.SATFINITE.E4M3.F32.PACK_AB_MERGE_C R18, RZ, R18, RZ ;  /* 0x00000012ff12723e */ /* 0x000fe200048070ff */
[----:B------:R-:W-:Y:S01]  /*6bb0*/  FADD R150, R136, R135 ;  /* 0x0000008788967221 */ /* 0x000fe20000000000 */
[----:B------:R-:W-:Y:S01]  /*6bc0*/  @!P3 FMUL R134, R134, 0.5 ;  /* 0x3f0000008686b820 */ /* 0x000fe20000400000 */
[----:B------:R-:W-:Y:S01]  /*6bd0*/  F2FP.SATFINITE.E4M3.F32.PACK_AB_MERGE_C R136, RZ, R136, RZ ;  /* 0x00000088ff88723e */ /* 0x000fe200048070ff */
[----:B-1----:R-:W-:Y:S01]  /*6be0*/  @!P4 FMUL R145, R145, R145 ;  /* 0x000000919191c220 */ /* 0x002fe20000400000 */
[----:B------:R-:W-:Y:S01]  /*6bf0*/  FADD R150, R137, R150 ;  /* 0x0000009689967221 */ /* 0x000fe20000000000 */
[----:B------:R-:W-:Y:S01]  /*6c00*/  FSETP.GEU.AND P4, PT, R147, -126, PT ;  /* 0xc2fc00009300780b */ /* 0x000fe20003f8e000 */
[----:B------:R-:W-:-:S02]  /*6c10*/  IMAD.U32 R18, R18, 0x10000, RZ ;  /* 0x0001000012127824 */ /* 0x000fc400078e00ff */
[----:B------:R-:W-:-:S01]  /*6c20*/  FADD R142, R132, R145 ;  /* 0x00000091848e7221 */ /* 0x000fc20000000000 */
[----:B------:R-:W-:Y:S02]  /*6c30*/  F2FP.SATFINITE.E4M3.F32.PACK_AB_MERGE_C R132, RZ, R132, RZ ;  /* 0x00000084ff84723e */ /* 0x000fe400048070ff */
[----:B------:R-:W-:Y:S01]  /*6c40*/  F2FP.SATFINITE.E4M3.F32.PACK_AB_MERGE_C R145, RZ, R145, RZ ;  /* 0x00000091ff91723e */ /* 0x000fe200048070ff */
[----:B------:R-:W-:Y:S01]  /*6c50*/  FADD R11, R11, R142 ;  /* 0x0000008e0b0b7221 */ /* 0x000fe20000000000 */
[----:B------:R-:W-:Y:S02]  /*6c60*/  F2FP.SATFINITE.E4M3.F32.PACK_AB_MERGE_C R135, RZ, R135, RZ ;  /* 0x00000087ff87723e */ /* 0x000fe400048070ff */
[----:B------:R-:W-:Y:S01]  /*6c70*/  F2FP.SATFINITE.E4M3.F32.PACK_AB_MERGE_C R19, RZ, R19, RZ ;  /* 0x00000013ff13723e */ /* 0x000fe200048070ff */
[----:B------:R-:W-:-:S01]  /*6c80*/  FADD R11, R11, R150 ;  /* 0x000000960b0b7221 */ /* 0x000fc20000000000 */
[----:B------:R-:W-:Y:S02]  /*6c90*/  F2FP.SATFINITE.E4M3.F32.PACK_AB_MERGE_C R126, RZ, R126, RZ ;  /* 0x0000007eff7e723e */ /* 0x000fe400048070ff */
[----:B------:R-:W-:Y:S01]  /*6ca0*/  LOP3.LUT R124, R124, 0xffff, RZ, 0xc0, !PT ;  /* 0x0000ffff7c7c7812 */ /* 0x000fe200078ec0ff */
[----:B------:R-:W-:Y:S01]  /*6cb0*/  FADD R10, R10, R11 ;  /* 0x0000000b0a0a7221 */ /* 0x000fe20000000000 */
[----:B------:R-:W-:Y:S01]  /*6cc0*/  F2FP.SATFINITE.E4M3.F32.PACK_AB_MERGE_C R130, RZ, R130, RZ ;  /* 0x00000082ff82723e */ /* 0x000fe200048070ff */
[----:B------:R-:W1:Y:S01]  /*6cd0*/  MUFU.EX2 R11, R134 ;  /* 0x00000086000b7308 */ /* 0x000e620000000800 */
[----:B------:R-:W-:Y:S01]  /*6ce0*/  LOP3.LUT R121, R121, 0xff, RZ, 0xc0, !PT ;  /* 0x000000ff79797812 */ /* 0x000fe200078ec0ff */
[----:B------:R-:W-:Y:S01]  /*6cf0*/  @!P4 FMUL R147, R147, 0.5 ;  /* 0x3f0000009393c820 */ /* 0x000fe20000400000 */
[----:B------:R-:W-:-:S02]  /*6d00*/  LOP3.LUT R129, R129, 0xff, RZ, 0xc0, !PT ;  /* 0x000000ff81817812 */ /* 0x000fc400078ec0ff */
[----:B------:R-:W-:Y:S02]  /*6d10*/  LOP3.LUT R132, R132, 0xffff, RZ, 0xc0, !PT ;  /* 0x0000ffff84847812 */ /* 0x000fe400078ec0ff */
[----:B------:R-:W-:Y:S02]  /*6d20*/  LOP3.LUT R133, R133, 0xff, RZ, 0xc0, !PT ;  /* 0x000000ff85857812 */ /* 0x000fe400078ec0ff */
[----:B------:R-:W-:Y:S02]  /*6d30*/  LOP3.LUT R136, R136, 0xffff, RZ, 0xc0, !PT ;  /* 0x0000ffff88887812 */ /* 0x000fe400078ec0ff */
[----:B------:R-:W-:Y:S02]  /*6d40*/  LOP3.LUT R138, R138, 0xff, RZ, 0xc0, !PT ;  /* 0x000000ff8a8a7812 */ /* 0x000fe400078ec0ff */
[----:B------:R-:W-:Y:S02]  /*6d50*/  LOP3.LUT R139, R139, 0xffff, RZ, 0xc0, !PT ;  /* 0x0000ffff8b8b7812 */ /* 0x000fe400078ec0ff */
[----:B------:R-:W-:-:S02]  /*6d60*/  LOP3.LUT R140, R140, 0xff, RZ, 0xc0, !PT ;  /* 0x000000ff8c8c7812 */ /* 0x000fc400078ec0ff */
[----:B------:R-:W-:Y:S01]  /*6d70*/  LOP3.LUT R143, R143, 0xffff, RZ, 0xc0, !PT ;  /* 0x0000ffff8f8f7812 */ /* 0x000fe200078ec0ff */
[----:B-1----:R-:W-:Y:S01]  /*6d80*/  @!P3 FMUL R11, R11, R11 ;  /* 0x0000000b0b0bb220 */ /* 0x002fe20000400000 */
[----:B------:R-:W-:Y:S02]  /*6d90*/  F2FP.SATFINITE.E4M3.F32.PACK_AB_MERGE_C R17, RZ, R17, RZ ;  /* 0x00000011ff11723e */ /* 0x000fe400048070ff */
[----:B------:R-:W-:Y:S01]  /*6da0*/  PRMT R125, R128, 0x7604, R125 ;  /* 0x00007604807d7816 */ /* 0x000fe2000000007d */
[----:B------:R-:W-:Y:S01]  /*6db0*/  FFMA R4, R11, R4, R10 ;  /* 0x000000040b047223 */ /* 0x000fe2000000000a */
[----:B------:R-:W-:Y:S01]  /*6dc0*/  LOP3.LUT R144, R144, 0xff, RZ, 0xc0, !PT ;  /* 0x000000ff90907812 */ /* 0x000fe200078ec0ff */
[----:B------:R-:W-:Y:S01]  /*6dd0*/  IMAD.SHL.U32 R10, R15, 0x1000000, RZ ;  /* 0x010000000f0a7824 */ /* 0x000fe200078e00ff */
[----:B------:R-:W-:Y:S01]  /*6de0*/  LOP3.LUT R145, R145, 0xffff, RZ, 0xc0, !PT ;  /* 0x0000ffff91917812 */ /* 0x000fe200078ec0ff */
[-C--:B------:R-:W-:Y:S01]  /*6df0*/  FMUL R24, R24, R11.reuse ;  /* 0x0000000b18187220 */ /* 0x080fe20000400000 */
[----:B------:R-:W-:Y:S01]  /*6e00*/  LOP3.LUT R148, R148, 0xff, RZ, 0xc0, !PT ;  /* 0x000000ff94947812 */ /* 0x000fe200078ec0ff */
[-C--:B------:R-:W-:Y:S01]  /*6e10*/  FMUL R25, R25, R11.reuse ;  /* 0x0000000b19197220 */ /* 0x080fe20000400000 */
[----:B------:R-:W-:Y:S01]  /*6e20*/  LOP3.LUT R135, R135, 0xffff, RZ, 0xc0, !PT ;  /* 0x0000ffff87877812 */ /* 0x000fe200078ec0ff */
[----:B------:R-:W-:Y:S01]  /*6e30*/  FMUL R28, R28, R11 ;  /* 0x0000000b1c1c7220 */ /* 0x000fe20000400000 */
[----:B------:R-:W-:Y:S01]  /*6e40*/  F2FP.SATFINITE.E4M3.F32.PACK_AB_MERGE_C R123, RZ, R123, RZ ;  /* 0x0000007bff7b723e */ /* 0x000fe200048070ff */
[-C--:B------:R-:W-:Y:S01]  /*6e50*/  FMUL R29, R29, R11.reuse ;  /* 0x0000000b1d1d7220 */ /* 0x080fe20000400000 */
[----:B------:R-:W-:Y:S01]  /*6e60*/  SHF.L.U32 R128, R13, 0x10, RZ ;  /* 0x000000100d807819 */ /* 0x000fe200000006ff */
[----:B------:R-:W-:Y:S01]  /*6e70*/  IMAD.U32 R13, R122, 0x10000, RZ ;  /* 0x000100007a0d7824 */ /* 0x000fe200078e00ff */
[----:B------:R-:W-:Y:S01]  /*6e80*/  LOP3.LUT R19, R19, 0xffff, RZ, 0xc0, !PT ;  /* 0x0000ffff13137812 */ /* 0x000fe200078ec0ff */
[----:B------:R-:W-:Y:S01]  /*6e90*/  IMAD.U32 R122, R127, 0x10000, RZ ;  /* 0x000100007f7a7824 */ /* 0x000fe200078e00ff */
[----:B------:R-:W-:Y:S01]  /*6ea0*/  LOP3.LUT R126, R126, 0xffff, RZ, 0xc0, !PT ;  /* 0x0000ffff7e7e7812 */ /* 0x000fe200078ec0ff */
[-C--:B------:R-:W-:Y:S01]  /*6eb0*/  FMUL R32, R32, R11.reuse ;  /* 0x0000000b20207220 */ /* 0x080fe20000400000 */
[----:B------:R-:W-:Y:S01]  /*6ec0*/  LOP3.LUT R130, R130, 0xffff, RZ, 0xc0, !PT ;  /* 0x0000ffff82827812 */ /* 0x000fe200078ec0ff */
[----:B------:R-:W-:Y:S01]  /*6ed0*/  IMAD.SHL.U32 R19, R19, 0x1000000, RZ ;  /* 0x0100000013137824 */ /* 0x000fe200078e00ff */
[----:B------:R-:W-:Y:S01]  /*6ee0*/  PRMT R121, R124, 0x7604, R121 ;  /* 0x000076047c797816 */ /* 0x000fe20000000079 */
[----:B------:R-:W-:Y:S01]  /*6ef0*/  IMAD.SHL.U32 R126, R126, 0x1000000, RZ ;  /* 0x010000007e7e7824 */ /* 0x000fe200078e00ff */
[----:B------:R-:W-:Y:S01]  /*6f00*/  PRMT R129, R132, 0x7604, R129 ;  /* 0x0000760484817816 */ /* 0x000fe20000000081 */
[----:B------:R-:W1:Y:S01]  /*6f10*/  MUFU.EX2 R124, R147 ;  /* 0x00000093007c7308 */ /* 0x000e620000000800 */
[----:B------:R-:W-:Y:S01]  /*6f20*/  PRMT R133, R136, 0x7604, R133 ;  /* 0x0000760488857816 */ /* 0x000fe20000000085 */
[----:B------:R-:W-:Y:S01]  /*6f30*/  IMAD.SHL.U32 R130, R130, 0x1000000, RZ ;  /* 0x0100000082827824 */ /* 0x000fe200078e00ff */
[----:B------:R-:W-:Y:S01]  /*6f40*/  PRMT R138, R139, 0x7604, R138 ;  /* 0x000076048b8a7816 */ /* 0x000fe2000000008a */
[-C--:B------:R-:W-:Y:S01]  /*6f50*/  FMUL R33, R33, R11.reuse ;  /* 0x0000000b21217220 */ /* 0x080fe20000400000 */
[----:B------:R-:W-:Y:S01]  /*6f60*/  PRMT R140, R143, 0x7604, R140 ;  /* 0x000076048f8c7816 */ /* 0x000fe2000000008c */
[-C--:B------:R-:W-:Y:S01]  /*6f70*/  FMUL R36, R36, R11.reuse ;  /* 0x0000000b24247220 */ /* 0x080fe20000400000 */
[----:B------:R-:W-:Y:S01]  /*6f80*/  LOP3.LUT R17, R17, 0xffff, RZ, 0xc0, !PT ;  /* 0x0000ffff11117812 */ /* 0x000fe200078ec0ff */
[-C--:B------:R-:W-:Y:S01]  /*6f90*/  FMUL R37, R37, R11.reuse ;  /* 0x0000000b25257220 */ /* 0x080fe20000400000 */
[----:B------:R-:W-:Y:S01]  /*6fa0*/  PRMT R144, R145, 0x7604, R144 ;  /* 0x0000760491907816 */ /* 0x000fe20000000090 */
[-C--:B------:R-:W-:Y:S01]  /*6fb0*/  FMUL R40, R40, R11.reuse ;  /* 0x0000000b28287220 */ /* 0x080fe20000400000 */
[----:B------:R-:W-:Y:S01]  /*6fc0*/  PRMT R135, R135, 0x7604, R148 ;  /* 0x0000760487877816 */ /* 0x000fe20000000094 */
[-C--:B------:R-:W-:Y:S01]  /*6fd0*/  FMUL R41, R41, R11.reuse ;  /* 0x0000000b29297220 */ /* 0x080fe20000400000 */
[----:B------:R-:W-:Y:S01]  /*6fe0*/  SHF.L.U32 R123, R123, 0x10, RZ ;  /* 0x000000107b7b7819 */ /* 0x000fe200000006ff */
[-C--:B------:R-:W-:Y:S01]  /*6ff0*/  FMUL R44, R44, R11.reuse ;  /* 0x0000000b2c2c7220 */ /* 0x080fe20000400000 */
[----:B------:R-:W-:Y:S01]  /*7000*/  LOP3.LUT R121, R121, 0xff0000, R128, 0xf8, !PT ;  /* 0x00ff000079797812 */ /* 0x000fe200078ef880 */
[-C--:B------:R-:W-:Y:S01]  /*7010*/  FMUL R45, R45, R11.reuse ;  /* 0x0000000b2d2d7220 */ /* 0x080fe20000400000 */
[----:B------:R-:W-:Y:S01]  /*7020*/  LOP3.LUT R16, R125, 0xff0000, R16, 0xf8, !PT ;  /* 0x00ff00007d107812 */ /* 0x000fe200078ef810 */
[----:B-1----:R-:W-:Y:S01]  /*7030*/  @!P4 FMUL R124, R124, R124 ;  /* 0x0000007c7c7cc220 */ /* 0x002fe20000400000 */
[----:B------:R-:W-:Y:S01]  /*7040*/  LOP3.LUT R18, R129, 0xff0000, R18, 0xf8, !PT ;  /* 0x00ff000081127812 */ /* 0x000fe200078ef812 */
[----:B------:R-:W-:Y:S01]  /*7050*/  FMUL R48, R48, R11 ;  /* 0x0000000b30307220 */ /* 0x000fe20000400000 */
[----:B------:R-:W-:Y:S01]  /*7060*/  LOP3.LUT R20, R133, 0xff0000, R20, 0xf8, !PT ;  /* 0x00ff000085147812 */ /* 0x000fe200078ef814 */
[----:B------:R-:W-:Y:S01]  /*7070*/  FFMA R5, R124, R5, R149 ;  /* 0x000000057c057223 */ /* 0x000fe20000000095 */
[----:B------:R-:W-:Y:S01]  /*7080*/  LOP3.LUT R13, R138, 0xff0000, R13, 0xf8, !PT ;  /* 0x00ff00008a0d7812 */ /* 0x000fe200078ef80d */
[-C--:B------:R-:W-:Y:S01]  /*7090*/  FMUL R26, R26, R124.reuse ;  /* 0x0000007c1a1a7220 */ /* 0x080fe20000400000 */
[----:B------:R-:W-:Y:S01]  /*70a0*/  LOP3.LUT R23, R140, 0xff0000, R23, 0xf8, !PT ;  /* 0x00ff00008c177812 */ /* 0x000fe200078ef817 */
[-C--:B------:R-:W-:Y:S01]  /*70b0*/  FMUL R27, R27, R124.reuse ;  /* 0x0000007c1b1b7220 */ /* 0x080fe20000400000 */
[----:B------:R-:W-:Y:S01]  /*70c0*/  SHF.L.U32 R17, R17, 0x18, RZ ;  /* 0x0000001811117819 */ /* 0x000fe200000006ff */
[-C--:B------:R-:W-:Y:S01]  /*70d0*/  FMUL R30, R30, R124.reuse ;  /* 0x0000007c1e1e7220 */ /* 0x080fe20000400000 */
[----:B------:R-:W-:Y:S01]  /*70e0*/  LOP3.LUT R123, R144, 0xff0000, R123, 0xf8, !PT ;  /* 0x00ff0000907b7812 */ /* 0x000fe200078ef87b */
[-C--:B------:R-:W-:Y:S01]  /*70f0*/  FMUL R31, R31, R124.reuse ;  /* 0x0000007c1f1f7220 */ /* 0x080fe20000400000 */
[----:B------:R-:W-:Y:S01]  /*7100*/  LOP3.LUT R122, R135, 0xff0000, R122, 0xf8, !PT ;  /* 0x00ff0000877a7812 */ /* 0x000fe200078ef87a */
[-C--:B------:R-:W-:Y:S01]  /*7110*/  FMUL R34, R34, R124.reuse ;  /* 0x0000007c22227220 */ /* 0x080fe20000400000 */
[----:B------:R-:W-:Y:S01]  /*7120*/  SHF.L.U32 R15, R120, 0x18, RZ ;  /* 0x00000018780f7819 */ /* 0x000fe200000006ff */
[----:B------:R-:W-:Y:S01]  /*7130*/  FMUL R35, R35, R124 ;  /* 0x0000007c23237220 */ /* 0x000fe20000400000 */
[----:B------:R-:W-:Y:S01]  /*7140*/  LOP3.LUT R10, R121, R10, RZ, 0xfc, !PT ;  /* 0x0000000a790a7212 */ /* 0x000fe200078efcff */
[-C--:B------:R-:W-:Y:S01]  /*7150*/  FMUL R38, R38, R124.reuse ;  /* 0x0000007c26267220 */ /* 0x080fe20000400000 */
[----:B------:R-:W-:Y:S01]  /*7160*/  LOP3.LUT R17, R16, R17, RZ, 0xfc, !PT ;  /* 0x0000001110117212 */ /* 0x000fe200078efcff */
[-C--:B------:R-:W-:Y:S01]  /*7170*/  FMUL R39, R39, R124.reuse ;  /* 0x0000007c27277220 */ /* 0x080fe20000400000 */
[----:B------:R-:W-:Y:S01]  /*7180*/  LOP3.LUT R18, R18, R19, RZ, 0xfc, !PT ;  /* 0x0000001312127212 */ /* 0x000fe200078efcff */
[-C--:B------:R-:W-:Y:S01]  /*7190*/  FMUL R42, R42, R124.reuse ;  /* 0x0000007c2a2a7220 */ /* 0x080fe20000400000 */
[----:B------:R-:W-:Y:S01]  /*71a0*/  LOP3.LUT R21, R20, R21, RZ, 0xfc, !PT ;  /* 0x0000001514157212 */ /* 0x000fe200078efcff */
[----:B------:R-:W-:Y:S01]  /*71b0*/  FMUL R43, R43, R124 ;  /* 0x0000007c2b2b7220 */ /* 0x000fe20000400000 */
[----:B------:R-:W-:Y:S01]  /*71c0*/  LOP3.LUT R13, R13, R22, RZ, 0xfc, !PT ;  /* 0x000000160d0d7212 */ /* 0x000fe200078efcff */
[----:B------:R-:W-:Y:S01]  /*71d0*/  FMUL R46, R46, R124 ;  /* 0x0000007c2e2e7220 */ /* 0x000fe20000400000 */
[----:B------:R-:W-:Y:S01]  /*71e0*/  LOP3.LUT R126, R23, R126, RZ, 0xfc, !PT ;  /* 0x0000007e177e7212 */ /* 0x000fe200078efcff */
[----:B------:R-:W-:Y:S01]  /*71f0*/  FMUL R47, R47, R124 ;  /* 0x0000007c2f2f7220 */ /* 0x000fe20000400000 */
[----:B------:R-:W-:Y:S01]  /*7200*/  LOP3.LUT R123, R123, R130, RZ, 0xfc, !PT ;  /* 0x000000827b7b7212 */ /* 0x000fe200078efcff */
[-C--:B------:R-:W-:Y:S01]  /*7210*/  FMUL R50, R50, R124.reuse ;  /* 0x0000007c32327220 */ /* 0x080fe20000400000 */
[----:B------:R-:W-:Y:S01]  /*7220*/  LOP3.LUT R122, R122, R15, RZ, 0xfc, !PT ;  /* 0x0000000f7a7a7212 */ /* 0x000fe200078efcff */
[----:B------:R-:W-:Y:S01]  /*7230*/  FMUL R51, R51, R124 ;  /* 0x0000007c33337220 */ /* 0x000fe20000400000 */
[----:B------:R-:W-:Y:S01]  /*7240*/  SEL R15, R17, R10, P1 ;  /* 0x0000000a110f7207 */ /* 0x000fe20000800000 */
[----:B------:R-:W-:Y:S01]  /*7250*/  FMUL R54, R54, R124 ;  /* 0x0000007c36367220 */ /* 0x000fe20000400000 */
[----:B------:R-:W-:Y:S01]  /*7260*/  SEL R19, R21, R18, P1 ;  /* 0x0000001215137207 */ /* 0x000fe20000800000 */
[-C--:B------:R-:W-:Y:S01]  /*7270*/  FMUL R55, R55, R124.reuse ;  /* 0x0000007c37377220 */ /* 0x080fe20000400000 */
[----:B------:R-:W-:Y:S01]  /*7280*/  SEL R23, R126, R13, P1 ;  /* 0x0000000d7e177207 */ /* 0x000fe20000800000 */
[-C--:B------:R-:W-:Y:S01]  /*7290*/  FMUL R58, R58, R124.reuse ;  /* 0x0000007c3a3a7220 */ /* 0x080fe20000400000 */
[----:B------:R-:W-:Y:S01]  /*72a0*/  SEL R17, R10, R17, P1 ;  /* 0x000000110a117207 */ /* 0x000fe20000800000 */
[----:B------:R1:W2:Y:S01]  /*72b0*/  SHFL.IDX PT, R15, R15, R12, 0x1c1f ;  /* 0x001c1f0c0f0f7589 */ /* 0x0002a200000e0000 */
[----:B------:R-:W-:Y:S01]  /*72c0*/  SEL R21, R18, R21, P1 ;  /* 0x0000001512157207 */ /* 0x000fe20000800000 */
[----:B------:R-:W-:Y:S01]  /*72d0*/  FMUL R59, R59, R124 ;  /* 0x0000007c3b3b7220 */ /* 0x000fe20000400000 */
[----:B------:R-:W-:Y:S01]  /*72e0*/  SEL R13, R13, R126, P1 ;  /* 0x0000007e0d0d7207 */ /* 0x000fe20000800000 */
[----:B------:R1:W3:Y:S01]  /*72f0*/  SHFL.IDX PT, R19, R19, R12, 0x1c1f ;  /* 0x001c1f0c13137589 */ /* 0x0002e200000e0000 */
[----:B------:R-:W-:Y:S01]  /*7300*/  SEL R121, R122, R123, P1 ;  /* 0x0000007b7a797207 */ /* 0x000fe20000800000 */
[----:B------:R-:W-:Y:S01]  /*7310*/  FMUL R62, R62, R124 ;  /* 0x0000007c3e3e7220 */ /* 0x000fe20000400000 */
[----:B------:R-:W-:Y:S01]  /*7320*/  SEL R123, R123, R122, P1 ;  /* 0x0000007a7b7b7207 */ /* 0x000fe20000800000 */
[----:B------:R1:W4:Y:S01]  /*7330*/  SHFL.IDX PT, R17, R17, R14, 0x1c1f ;  /* 0x001c1f0e11117589 */ /* 0x00032200000e0000 */
[----:B------:R-:W-:Y:S01]  /*7340*/  SHF.L.U32 R10, R9, 0x1f, RZ ;  /* 0x0000001f090a7819 */ /* 0x000fe200000006ff */
[-C--:B------:R-:W-:Y:S01]  /*7350*/  FMUL R63, R63, R124.reuse ;  /* 0x0000007c3f3f7220 */ /* 0x080fe20000400000 */
[-C--:B------:R-:W-:Y:S01]  /*7360*/  FMUL R66, R66, R124.reuse ;  /* 0x0000007c42427220 */ /* 0x080fe20000400000 */
[----:B------:R1:W1:Y:S01]  /*7370*/  SHFL.IDX PT, R21, R21, R14, 0x1c1f ;  /* 0x001c1f0e15157589 */ /* 0x00026200000e0000 */
[----:B------:R1:W1:Y:S01]  /*7380*/  SYNCS.PHASECHK.TRANS64.TRYWAIT P3, [UR5+0x15000], R10 ;  /* 0x0150000aff0075a7 */ /* 0x0002620008060145 */
[-C--:B------:R-:W-:Y:S01]  /*7390*/  FMUL R67, R67, R124.reuse ;  /* 0x0000007c43437220 */ /* 0x080fe20000400000 */
[-C--:B------:R-:W-:Y:S01]  /*73a0*/  FMUL R70, R70, R124.reuse ;  /* 0x0000007c46467220 */ /* 0x080fe20000400000 */
[----:B------:R1:W1:Y:S01]  /*73b0*/  SHFL.IDX PT, R23, R23, R12, 0x1c1f ;  /* 0x001c1f0c17177589 */ /* 0x00026200000e0000 */
[-C--:B------:R-:W-:Y:S01]  /*73c0*/  FMUL R71, R71, R124.reuse ;  /* 0x0000007c47477220 */ /* 0x080fe20000400000 */
        /* <DEDUP_REMOVED lines=62> */
[----:B-1234-:R-:W-:Y:S06]  /*77b0*/  @!P0 BRA `(.L_x_39) ;  /* 0x0000000000048947 */ /* 0x01efec0003800000 */
[----:B------:R-:W-:Y:S01]  /*77c0*/  BPT.TRAP 0x1 ;  /* 0x000000040000795c */ /* 0x000fe20000300000 */
.L_x_39:
[----:B------:R-:W-:Y:S05]  /*77d0*/  @P3 BRA `(.L_x_40) ;  /* 0x0000000000083947 */ /* 0x000fea0003800000 */
[----:B------:R-:W1:Y:S02]  /*77e0*/  SYNCS.PHASECHK.TRANS64.TRYWAIT P3, [UR5+0x15000], R10 ;  /* 0x0150000aff0075a7 */ /* 0x000e640008060145 */
[----:B-1----:R-:W-:Y:S05]  /*77f0*/  @!P3 BRA `(.L_x_41) ;  /* 0x0000003800f0b947 */ /* 0x002fea0003800000 */
.L_x_40:
[C-C-:B------:R-:W-:Y:S01]  /*7800*/  PRMT R120, R15.reuse, R0, R17.reuse ;  /* 0x000000000f787216 */ /* 0x140fe20000000011 */
[----:B------:R-:W-:Y:S01]  /*7810*/  UIMAD UR10, UR11, 0x300, UR6 ;  /* 0x000003000b0a78a4 */ /* 0x000fe2000f8e0206 */
[----:B------:R-:W-:Y:S01]  /*7820*/  PRMT R121, R15, R2, R17 ;  /* 0x000000020f797216 */ /* 0x000fe20000000011 */
[----:B------:R-:W-:Y:S01]  /*7830*/  UMOV UR15, 0x80000020 ;  /* 0x80000020000f7882 */ /* 0x000fe20000000000 */
[C-C-:B------:R-:W-:Y:S02]  /*7840*/  PRMT R122, R19.reuse, R0, R21.reuse ;  /* 0x00000000137a7216 */ /* 0x140fe40000000015 */
[----:B------:R-:W-:Y:S02]  /*7850*/  PRMT R123, R19, R2, R21 ;  /* 0x00000002137b7216 */ /* 0x000fe40000000015 */
[----:B------:R-:W-:Y:S01]  /*7860*/  UMOV UR14, UR10 ;  /* 0x0000000a000e7c82 */ /* 0x000fe20008000000 */
[-C--:B------:R-:W-:Y:S01]  /*7870*/  PRMT R126, R127, R0.reuse, R16 ;  /* 0x000000007f7e7216 */ /* 0x080fe20000000010 */
[----:B------:R-:W-:Y:S01]  /*7880*/  WARPGROUP.ARRIVE ;  /* 0x00000000000079c5 */ /* 0x000fe20000000000 */
[C-C-:B------:R-:W-:Y:S01]  /*7890*/  PRMT R124, R23.reuse, R0, R13.reuse ;  /* 0x00000000177c7216 */ /* 0x140fe2000000000d */
[----:B------:R-:W-:Y:S01]  /*78a0*/  UIADD3 UR10, UR10, 0x2, URZ ;  /* 0x000000020a0a7890 */ /* 0x000fe2000fffe03f */
[----:B------:R-:W-:-:S02]  /*78b0*/  PRMT R125, R23, R2, R13 ;  /* 0x00000002177d7216 */ /* 0x000fc4000000000d */
[----:B------:R-:W-:Y:S01]  /*78c0*/  PRMT R127, R127, R2, R16 ;  /* 0x000000027f7f7216 */ /* 0x000fe20000000010 */
[----:B------:R-:W-:Y:S01]  /*78d0*/  QGMMA.64x192x32.F32.E4M3.E4M3 R24, R120, gdesc[UR12], R24, gsb0 ;  /* 0x02e0000c78187df3 */ /* 0x000fe20008000818 */
[----:B------:R-:W-:Y:S02]  /*78e0*/  UMOV UR15, 0x80000020 ;  /* 0x80000020000f7882 */ /* 0x000fe40000000000 */
[----:B------:R-:W-:Y:S01]  /*78f0*/  UMOV UR14, UR10 ;  /* 0x0000000a000e7c82 */ /* 0x000fe20008000000 */
[----:B------:R-:W-:Y:S02]  /*7900*/  WARPGROUP.DEPBAR.LE gsb0, 0x0 ;  /* 0x00008000000079c5 */ /* 0x000fe40000010000 */
[----:B------:R-:W-:-:S14]  /*7910*/  WARPGROUP.ARRIVE ;  /* 0x00000000000079c5 */ /* 0x000fdc0000000000 */
[----:B------:R-:W-:Y:S03]  /*7920*/  QGMMA.64x192x32.F32.E4M3.E4M3 R24, R124, gdesc[UR12], R24, gsb0 ;  /* 0x02e0000c7c187df3 */ /* 0x000fe60008000818 */
[----:B------:R-:W-:Y:S02]  /*7930*/  WARPGROUP.DEPBAR.LE gsb0, 0x0 ;  /* 0x00008000000079c5 */ /* 0x000fe40000010000 */
[----:B------:R-:W-:Y:S05]  /*7940*/  @!P0 BRA `(.L_x_42) ;  /* 0x0000000000048947 */ /* 0x000fea0003800000 */
[----:B------:R-:W-:Y:S01]  /*7950*/  BPT.TRAP 0x1 ;  /* 0x000000040000795c */ /* 0x000fe20000300000 */
.L_x_42:
[----:B------:R-:W-:-:S04]  /*7960*/  ULEA UR5, UR4, UR36, 0x3 ;  /* 0x0000002404057291 */ /* 0x000fc8000f8e183f */
[----:B------:R-:W-:-:S04]  /*7970*/  UIADD3 UR5, UR5, 0x15028, URZ ;  /* 0x0001502805057890 */ /* 0x000fc8000fffe03f */
[----:B------:R-:W-:-:S09]  /*7980*/  UPRMT UR5, URZ, 0x654, UR5 ;  /* 0x000006543f057896 */ /* 0x000fd20008000005 */
[----:B------:R-:W-:Y:S01]  /*7990*/  SYNCS.ARRIVE.TRANS64.RED.A1T0 RZ, [UR5], RZ ;  /* 0x000000ffffff79a7 */ /* 0x000fe20008100405 */
[----:B------:R-:W-:Y:S05]  /*79a0*/  @P2 BRA `(.L_x_43) ;  /* 0x0000000000042947 */ /* 0x000fea0003800000 */
[----:B------:R-:W-:Y:S01]  /*79b0*/  BPT.TRAP 0x1 ;  /* 0x000000040000795c */ /* 0x000fe20000300000 */
.L_x_43:
[----:B------:R-:W-:-:S04]  /*79c0*/  UIADD3 UR4, UR4, 0x1, URZ ;  /* 0x0000000104047890 */ /* 0x000fc8000fffe03f */
[----:B------:R-:W-:-:S04]  /*79d0*/  UISETP.NE.AND UP0, UPT, UR4, 0x5, UPT ;  /* 0x000000050400788c */ /* 0x000fc8000bf05270 */
[----:B------:R-:W-:Y:S01]  /*79e0*/  USEL UR5, UR4, URZ, UP0 ;  /* 0x0000003f04057287 */ /* 0x000fe20008000000 */
[----:B------:R-:W-:Y:S11]  /*79f0*/  @!P0 BRA `(.L_x_44) ;  /* 0x0000000000048947 */ /* 0x000ff60003800000 */
[----:B------:R-:W-:Y:S01]  /*7a00*/  BPT.TRAP 0x1 ;  /* 0x000000040000795c */ /* 0x000fe20000300000 */
.L_x_44:
[----:B------:R-:W-:-:S04]  /*7a10*/  ULEA UR4, UR5, UR36, 0x3 ;  /* 0x0000002405047291 */ /* 0x000fc8000f8e183f */
[----:B------:R-:W-:-:S04]  /*7a20*/  UIADD3 UR4, UR4, 0x15028, URZ ;  /* 0x0001502804047890 */ /* 0x000fc8000fffe03f */
[----:B------:R-:W-:-:S09]  /*7a30*/  UPRMT UR4, URZ, 0x654, UR4 ;  /* 0x000006543f047896 */ /* 0x000fd20008000004 */
[----:B------:R-:W-:Y:S01]  /*7a40*/  SYNCS.ARRIVE.TRANS64.RED.A1T0 RZ, [UR4], RZ ;  /* 0x000000ffffff79a7 */ /* 0x000fe20008100404 */
[----:B------:R-:W-:Y:S05]  /*7a50*/  @P2 BRA `(.L_x_45) ;  /* 0x0000000000042947 */ /* 0x000fea0003800000 */
[----:B------:R-:W-:Y:S01]  /*7a60*/  BPT.TRAP 0x1 ;  /* 0x000000040000795c */ /* 0x000fe20000300000 */
.L_x_45:
[----:B------:R-:W-:Y:S01]  /*7a70*/  UIADD3 UR4, UR5, 0x1, URZ ;  /* 0x0000000105047890 */ /* 0x000fe2000fffe03f */
[C---:B------:R-:W-:Y:S01]  /*7a80*/  ISETP.GT.AND P3, PT, R8.reuse, 0x1, PT ;  /* 0x000000010800780c */ /* 0x040fe20003f64270 */
[----:B------:R-:W-:Y:S01]  /*7a90*/  UIADD3 UR5, UR11, 0x1, URZ ;  /* 0x000000010b057890 */ /* 0x000fe2000fffe03f */
[----:B------:R-:W-:Y:S01]  /*7aa0*/  VIADD R8, R8, 0xffffffff ;  /* 0xffffffff08087836 */ /* 0x000fe20000000000 */
[----:B------:R-:W-:Y:S01]  /*7ab0*/  UISETP.NE.AND UP0, UPT, UR4, 0x5, UPT ;  /* 0x000000050400788c */ /* 0x000fe2000bf05270 */
[----:B------:R-:W-:Y:S01]  /*7ac0*/  VIADD R7, R7, 0x40 ;  /* 0x0000004007077836 */ /* 0x000fe20000000000 */
[----:B------:R-:W-:Y:S01]  /*7ad0*/  UISETP.NE.AND UP1, UPT, UR5, 0x5, UPT ;  /* 0x000000050500788c */ /* 0x000fe2000bf25270 */
[----:B-1----:R-:W-:Y:S01]  /*7ae0*/  MOV R11, R6 ;  /* 0x00000006000b7202 */ /* 0x002fe20000000f00 */
[----:B------:R-:W-:Y:S01]  /*7af0*/  USEL UR4, UR4, URZ, UP0 ;  /* 0x0000003f04047287 */ /* 0x000fe20008000000 */
[----:B------:R-:W-:Y:S01]  /*7b00*/  IMAD.MOV.U32 R10, RZ, RZ, R3 ;  /* 0x000000ffff0a7224 */ /* 0x000fe200078e0003 */
[----:B------:R-:W-:-:S02]  /*7b10*/  USEL UR10, URZ, 0x1, UP1 ;  /* 0x000000013f0a7887 */ /* 0x000fc40008800000 */
[----:B------:R-:W-:-:S04]  /*7b20*/  USEL UR5, UR5, URZ, UP1 ;  /* 0x0000003f05057287 */ /* 0x000fc80008800000 */
[----:B------:R-:W-:Y:S01]  /*7b30*/  LOP3.LUT R9, R9, UR10, RZ, 0x3c, !PT ;  /* 0x0000000a09097c12 */ /* 0x000fe2000f8e3cff */
[----:B------:R-:W-:Y:S07]  /*7b40*/  @P3 BRA `(.L_x_46) ;  /* 0xffffffd800103947 */ /* 0x000fee000383ffff */
.L_x_35:
[----:B------:R-:W1:Y:S01]  /*7b50*/  SHFL.BFLY PT, R7, R4, 0x1, 0x1f ;  /* 0x0c201f0004077f89 */ /* 0x000e6200000e0000 */
[----:B------:R-:W-:Y:S01]  /*7b60*/  BSSY B0, `(.L_x_47) ;  /* 0x0000022000007945 */ /* 0x000fe20003800000 */
[----:B------:R-:W-:Y:S01]  /*7b70*/  IMAD.MOV.U32 R9, RZ, RZ, 0x7f800000 ;  /* 0x7f800000ff097424 */ /* 0x000fe200078e00ff */
[----:B------:R-:W-:Y:S01]  /*7b80*/  MOV R10, 0x3f800000 ;  /* 0x3f800000000a7802 */ /* 0x000fe20000000f00 */
[----:B------:R-:W2:Y:S01]  /*7b90*/  SHFL.BFLY PT, R0, R5, 0x1, 0x1f ;  /* 0x0c201f0005007f89 */ /* 0x000ea200000e0000 */
[----:B------:R-:W-:Y:S02]  /*7ba0*/  IMAD.MOV.U32 R11, RZ, RZ, 0x7f800000 ;  /* 0x7f800000ff0b7424 */ /* 0x000fe400078e00ff */
[----:B-1----:R-:W-:Y:S01]  /*7bb0*/  FADD R7, R7, R4 ;  /* 0x0000000407077221 */ /* 0x002fe20000000000 */
[----:B--2---:R-:W-:-:S04]  /*7bc0*/  FADD R15, R0, R5 ;  /* 0x00000005000f7221 */ /* 0x004fc80000000000 */
[----:B------:R-:W1:Y:S01]  /*7bd0*/  SHFL.BFLY PT, R2, R7, 0x2, 0x1f ;  /* 0x0c401f0007027f89 */ /* 0x000e6200000e0000 */
[----:B------:R-:W-:-:S03]  /*7be0*/  IMAD.MOV.U32 R0, RZ, RZ, 0x3f800000 ;  /* 0x3f800000ff007424 */ /* 0x000fc600078e00ff */
[----:B------:R-:W2:Y:S01]  /*7bf0*/  SHFL.BFLY PT, R16, R15, 0x2, 0x1f ;  /* 0x0c401f000f107f89 */ /* 0x000ea200000e0000 */
[C---:B-1----:R-:W-:Y:S01]  /*7c00*/  FSETP.NE.AND P0, PT, R7.reuse, -R2, PT ;  /* 0x800000020700720b */ /* 0x042fe20003f05000 */
[----:B------:R-:W-:Y:S01]  /*7c10*/  FADD R2, R7, R2 ;  /* 0x0000000207027221 */ /* 0x000fe20000000000 */
[----:B--2---:R-:W-:-:S11]  /*7c20*/  FADD R8, R15, R16 ;  /* 0x000000100f087221 */ /* 0x004fd60000000000 */
[----:B------:R-:W-:Y:S05]  /*7c30*/  @!P0 BRA `(.L_x_48) ;  /* 0x0000000000508947 */ /* 0x000fea0003800000 */
[----:B------:R-:W-:Y:S01]  /*7c40*/  IADD3 R0, R2, 0x1800000, RZ ;  /* 0x0180000002007810 */ /* 0x000fe20007ffe0ff */
[----:B------:R-:W-:Y:S03]  /*7c50*/  BSSY B1, `(.L_x_49) ;  /* 0x000000b000017945 */ /* 0x000fe60003800000 */
[----:B------:R-:W-:-:S04]  /*7c60*/  LOP3.LUT R0, R0, 0x7f800000, RZ, 0xc0, !PT ;  /* 0x7f80000000007812 */ /* 0x000fc800078ec0ff */
[----:B------:R-:W-:-:S13]  /*7c70*/  ISETP.GT.U32.AND P0, PT, R0, 0x1ffffff, PT ;  /* 0x01ffffff0000780c */ /* 0x000fda0003f04070 */
[----:B------:R-:W-:Y:S05]  /*7c80*/  @P0 BRA `(.L_x_50) ;  /* 0x00000000000c0947 */ /* 0x000fea0003800000 */
[----:B------:R-:W-:-:S07]  /*7c90*/  MOV R14, 0x7cb0 ;  /* 0x00007cb0000e7802 */ /* 0x000fce0000000f00 */
[----:B------:R-:W-:Y:S05]  /*7ca0*/  CALL.REL.NOINC `($__internal_0_$__cuda_sm20_rcp_rn_f32_slowpath) ;  /* 0x00000038006c7944 */ /* 0x000fea0003c00000 */
[----:B------:R-:W-:Y:S05]  /*7cb0*/  BRA `(.L_x_51) ;  /* 0x0000000000107947 */ /* 0x000fea0003800000 */
.L_x_50:
[----:B------:R-:W1:Y:S02]  /*7cc0*/  MUFU.RCP R5, R2 ;  /* 0x0000000200057308 */ /* 0x000e640000001000 */
[----:B-1----:R-:W-:-:S04]  /*7cd0*/  FFMA R0, R2, R5, -1 ;  /* 0xbf80000002007423 */ /* 0x002fc80000000005 */
[----:B------:R-:W-:-:S04]  /*7ce0*/  FADD.FTZ R0, -R0, -RZ ;  /* 0x800000ff00007221 */ /* 0x000fc80000010100 */
[----:B------:R-:W-:-:S07]  /*7cf0*/  FFMA R0, R5, R0, R5 ;  /* 0x0000000005007223 */ /* 0x000fce0000000005 */
.L_x_51:
[----:B------:R-:W-:Y:S05]  /*7d00*/  BSYNC B1 ;  /* 0x0000000000017941 */ /* 0x000fea0003800000 */
.L_x_49:
[----:B------:R-:W-:Y:S01]  /*7d10*/  FSETP.GEU.AND P0, PT, |R2|, 1.175494350822287508e-38, PT ;  /* 0x008000000200780b */ /* 0x000fe20003f0e200 */
[----:B------:R-:W-:-:S12]  /*7d20*/  ULDC UR4, c[0x0][0x600] ;  /* 0x0001800000047ab9 */ /* 0x000fd80000000800 */
[----:B------:R-:W-:-:S04]  /*7d30*/  @!P0 FMUL R2, R2, 16777216 ;  /* 0x4b80000002028820 */ /* 0x000fc80000400000 */
[----:B------:R-:W1:Y:S02]  /*7d40*/  MUFU.LG2 R4, R2 ;  /* 0x0000000200047308 */ /* 0x000e640000000c00 */
[----:B-1----:R-:W-:-:S04]  /*7d50*/  @!P0 FADD R4, R4, -24 ;  /* 0xc1c0000004048421 */ /* 0x002fc80000000000 */
[----:B------:R-:W-:-:S04]  /*7d60*/  FMUL R11, R4, 0.69314718246459960938 ;  /* 0x3f317218040b7820 */ /* 0x000fc80000400000 */
[----:B------:R-:W-:-:S07]  /*7d70*/  FFMA R11, R6, UR4, R11 ;  /* 0x00000004060b7c23 */ /* 0x000fce000800000b */
.L_x_48:
[----:B------:R-:W-:Y:S05]  /*7d80*/  BSYNC B0 ;  /* 0x0000000000007941 */ /* 0x000fea0003800000 */
.L_x_47:
[----:B------:R-:W-:Y:S01]  /*7d90*/  FSETP.NE.AND P0, PT, R15, -R16, PT ;  /* 0x800000100f00720b */ /* 0x000fe20003f05000 */
[----:B------:R-:W-:Y:S01]  /*7da0*/  ULDC UR4, c[0x0][0x608] ;  /* 0x0001820000047ab9 */ /* 0x000fe20000000800 */
[----:B------:R-:W-:Y:S01]  /*7db0*/  BSSY B0, `(.L_x_52) ;  /* 0x0000049000007945 */ /* 0x000fe20003800000 */
[----:B------:R-:W-:-:S04]  /*7dc0*/  FMUL R0, R0, UR4 ;  /* 0x0000000400007c20 */ /* 0x000fc80008400000 */
        /* <DEDUP_REMOVED lines=48> */
[----:B------:R-:W-:Y:S06]  /*80d0*/  @!P0 BRA `(.L_x_53) ;  /* 0x0000000000588947 */ /* 0x000fec0003800000 */
[----:B------:R-:W-:Y:S01]  /*80e0*/  VIADD R0, R8, 0x1800000 ;  /* 0x0180000008007836 */ /* 0x000fe20000000000 */
[----:B------:R-:W-:Y:S04]  /*80f0*/  BSSY B1, `(.L_x_54) ;  /* 0x000000d000017945 */ /* 0x000fe80003800000 */
[----:B------:R-:W-:-:S04]  /*8100*/  LOP3.LUT R0, R0, 0x7f800000, RZ, 0xc0, !PT ;  /* 0x7f80000000007812 */ /* 0x000fc800078ec0ff */
[----:B------:R-:W-:-:S13]  /*8110*/  ISETP.GT.U32.AND P0, PT, R0, 0x1ffffff, PT ;  /* 0x01ffffff0000780c */ /* 0x000fda0003f04070 */
[----:B------:R-:W-:Y:S05]  /*8120*/  @P0 BRA `(.L_x_55) ;  /* 0x0000000000140947 */ /* 0x000fea0003800000 */
[----:B------:R-:W-:Y:S01]  /*8130*/  IMAD.MOV.U32 R2, RZ, RZ, R8 ;  /* 0x000000ffff027224 */ /* 0x000fe200078e0008 */
[----:B------:R-:W-:-:S07]  /*8140*/  MOV R14, 0x8160 ;  /* 0x00008160000e7802 */ /* 0x000fce0000000f00 */
[----:B------:R-:W-:Y:S05]  /*8150*/  CALL.REL.NOINC `($__internal_0_$__cuda_sm20_rcp_rn_f32_slowpath) ;  /* 0x0000003400407944 */ /* 0x000fea0003c00000 */
[----:B------:R-:W-:Y:S01]  /*8160*/  MOV R10, R0 ;  /* 0x00000000000a7202 */ /* 0x000fe20000000f00 */
[----:B------:R-:W-:Y:S06]  /*8170*/  BRA `(.L_x_56) ;  /* 0x0000000000107947 */ /* 0x000fec0003800000 */
.L_x_55:
[----:B------:R-:W1:Y:S02]  /*8180*/  MUFU.RCP R5, R8 ;  /* 0x0000000800057308 */ /* 0x000e640000001000 */
[----:B-1----:R-:W-:-:S04]  /*8190*/  FFMA R0, R8, R5, -1 ;  /* 0xbf80000008007423 */ /* 0x002fc80000000005 */
[----:B------:R-:W-:-:S04]  /*81a0*/  FADD.FTZ R0, -R0, -RZ ;  /* 0x800000ff00007221 */ /* 0x000fc80000010100 */
[----:B------:R-:W-:-:S07]  /*81b0*/  FFMA R10, R5, R0, R5 ;  /* 0x00000000050a7223 */ /* 0x000fce0000000005 */
.L_x_56:
[----:B------:R-:W-:Y:S05]  /*81c0*/  BSYNC B1 ;  /* 0x0000000000017941 */ /* 0x000fea0003800000 */
.L_x_54:
[----:B------:R-:W-:Y:S01]  /*81d0*/  FSETP.GEU.AND P0, PT, |R8|, 1.175494350822287508e-38, PT ;  /* 0x008000000800780b */ /* 0x000fe20003f0e200 */
[----:B------:R-:W-:-:S12]  /*81e0*/  ULDC UR4, c[0x0][0x600] ;  /* 0x0001800000047ab9 */ /* 0x000fd80000000800 */
[----:B------:R-:W-:-:S04]  /*81f0*/  @!P0 FMUL R8, R8, 16777216 ;  /* 0x4b80000008088820 */ /* 0x000fc80000400000 */
[----:B------:R-:W1:Y:S02]  /*8200*/  MUFU.LG2 R0, R8 ;  /* 0x0000000800007308 */ /* 0x000e640000000c00 */
[----:B-1----:R-:W-:-:S04]  /*8210*/  @!P0 FADD R0, R0, -24 ;  /* 0xc1c0000000008421 */ /* 0x002fc80000000000 */
[----:B------:R-:W-:-:S04]  /*8220*/  FMUL R0, R0, 0.69314718246459960938 ;  /* 0x3f31721800007820 */ /* 0x000fc80000400000 */
[----:B------:R-:W-:-:S07]  /*8230*/  FFMA R9, R3, UR4, R0 ;  /* 0x0000000403097c23 */ /* 0x000fce0008000000 */
.L_x_53:
[----:B------:R-:W-:Y:S05]  /*8240*/  BSYNC B0 ;  /* 0x0000000000007941 */ /* 0x000fea0003800000 */
.L_x_52:
[----:B------:R-:W-:Y:S01]  /*8250*/  UISETP.NE.AND UP0, UPT, UR37, 0x1, UPT ;  /* 0x000000012500788c */ /* 0x000fe2000bf05270 */
[----:B------:R-:W1:Y:S01]  /*8260*/  S2R R18, SR_TID.X ;  /* 0x0000000000127919 */ /* 0x000e620000002100 */
[----:B------:R-:W-:Y:S02]  /*8270*/  ULDC.64 UR8, c[0x0][0x208] ;  /* 0x0000820000087ab9 */ /* 0x000fe40000000a00 */
[----:B------:R-:W-:-:S06]  /*8280*/  USEL UR4, URZ, 0x1, UP0 ;  /* 0x000000013f047887 */ /* 0x000fcc0008000000 */
[----:B------:R-:W-:Y:S01]  /*8290*/  IMAD.U32 R0, RZ, RZ, UR4 ;  /* 0x00000004ff007e24 */ /* 0x000fe2000f8e00ff */
[----:B------:R-:W-:Y:S02]  /*82a0*/  ULDC UR4, c[0x0][0x608] ;  /* 0x0001820000047ab9 */ /* 0x000fe40000000800 */
[----:B------:R-:W-:Y:S02]  /*82b0*/  FMUL R10, R10, UR4 ;  /* 0x000000040a0a7c20 */ /* 0x000fe40008400000 */
[----:B------:R-:W-:-:S04]  /*82c0*/  SHF.L.U32 R0, R0, 0x1f, RZ ;  /* 0x0000001f00007819 */ /* 0x000fc800000006ff */
[----:B------:R-:W2:Y:S01]  /*82d0*/  SYNCS.PHASECHK.TRANS64.TRYWAIT P0, [UR32+0x8], R0 ;  /* 0x00000800ff0075a7 */ /* 0x000ea20008000160 */
[C---:B-1----:R-:W-:Y:S02]  /*82e0*/  LOP3.LUT P1, RZ, R18.reuse, 0x3, RZ, 0xc0, !PT ;  /* 0x0000000312ff7812 */ /* 0x042fe4000782c0ff */
[----:B------:R-:W-:Y:S01]  /*82f0*/  LOP3.LUT R17, R18, 0x7f, RZ, 0xc0, !PT ;  /* 0x0000007f12117812 */ /* 0x000fe200078ec0ff */
[----:B--2---:R-:W-:Y:S10]  /*8300*/  @!P0 BRA `(.L_x_57) ;  /* 0x0000003000448947 */ /* 0x004ff40003800000 */
.L_x_110:
[----:B------:R-:W-:Y:S01]  /*8310*/  USHF.L.U32 UR42, UR42, 0x6, URZ ;  /* 0x000000062a2a7899 */ /* 0x000fe2000800063f */
[----:B------:R-:W-:Y:S01]  /*8320*/  BSSY B0, `(.L_x_58) ;  /* 0x0000018000007945 */ /* 0x000fe20003800000 */
[----:B------:R-:W-:Y:S02]  /*8330*/  SHF.R.U32.HI R18, RZ, 0x2, R18 ;  /* 0x00000002ff127819 */ /* 0x000fe40000011612 */
[----:B------:R-:W-:Y:S01]  /*8340*/  SHF.R.U32.HI R19, RZ, 0x5, R17 ;  /* 0x00000005ff137819 */ /* 0x000fe20000011611 */
[----:B------:R-:W-:Y:S07]  /*8350*/  @P1 BRA `(.L_x_59) ;  /* 0x0000000000501947 */ /* 0x000fee0003800000 */
[----:B------:R-:W2:Y:S01]  /*8360*/  S2UR UR4, SR_CTAID.Y ;  /* 0x00000000000479c3 */ /* 0x000ea20000002600 */
[----:B-1----:R-:W-:Y:S01]  /*8370*/  IMAD.SHL.U32 R3, R19, 0x10, RZ ;  /* 0x0000001013037824 */ /* 0x002fe200078e00ff */
[----:B------:R-:W-:Y:S01]  /*8380*/  LOP3.LUT R0, R18, 0x7, RZ, 0xc0, !PT ;  /* 0x0000000712007812 */ /* 0x000fe200078ec0ff */
[----:B------:R-:W-:-:S03]  /*8390*/  ULDC.64 UR6, c[0x0][0x688] ;  /* 0x0001a20000067ab9 */ /* 0x000fc60000000a00 */
[----:B------:R-:W-:Y:S02]  /*83a0*/  LOP3.LUT R0, R3, 0xfffffff0, R0, 0xe2, !PT ;  /* 0xfffffff003007812 */ /* 0x000fe400078ee200 */
[----:B------:R-:W1:Y:S02]  /*83b0*/  S2UR UR5, SR_CTAID.Z ;  /* 0x00000000000579c3 */ /* 0x000e640000002700 */
[----:B------:R-:W-:-:S05]  /*83c0*/  IADD3 R3, R0, UR42, RZ ;  /* 0x0000002a00037c10 */ /* 0x000fca000fffe0ff */
[----:B------:R-:W-:Y:S01]  /*83d0*/  VIADD R2, R3, 0x8 ;  /* 0x0000000803027836 */ /* 0x000fe20000000000 */
[----:B--2---:R-:W-:-:S04]  /*83e0*/  UIMAD UR4, UR4, UR6, UR42 ;  /* 0x00000006040472a4 */ /* 0x004fc8000f8e022a */
[----:B-1----:R-:W-:-:S03]  /*83f0*/  UIMAD UR4, UR5, UR7, UR4 ;  /* 0x00000007050472a4 */ /* 0x002fc6000f8e0204 */
[----:B------:R-:W-:Y:S02]  /*8400*/  ULDC UR5, c[0x0][0x288] ;  /* 0x0000a20000057ab9 */ /* 0x000fe40000000800 */
[----:B------:R-:W-:Y:S02]  /*8410*/  ISETP.GE.U32.AND P0, PT, R3, UR5, PT ;  /* 0x0000000503007c0c */ /* 0x000fe4000bf06070 */
[----:B------:R-:W-:Y:S02]  /*8420*/  IADD3 R0, P2, R0, UR4, RZ ;  /* 0x0000000400007c10 */ /* 0x000fe4000ff5e0ff */
[----:B------:R-:W-:Y:S01]  /*8430*/  ISETP.GE.U32.AND P1, PT, R2, UR5, PT ;  /* 0x0000000502007c0c */ /* 0x000fe2000bf26070 */
[----:B------:R-:W-:Y:S02]  /*8440*/  ULDC.64 UR4, c[0x0][0x680] ;  /* 0x0001a00000047ab9 */ /* 0x000fe40000000a00 */
[----:B------:R-:W-:Y:S01]  /*8450*/  IMAD.X R3, RZ, RZ, RZ, P2 ;  /* 0x000000ffff037224 */ /* 0x000fe200010e06ff */
[----:B------:R-:W-:-:S04]  /*8460*/  LEA R2, P2, R0, UR4, 0x2 ;  /* 0x0000000400027c11 */ /* 0x000fc8000f8410ff */
[----:B------:R-:W-:-:S05]  /*8470*/  LEA.HI.X R3, R0, UR5, R3, 0x2, P2 ;  /* 0x0000000500037c11 */ /* 0x000fca00090f1403 */
[----:B------:R2:W-:Y:S04]  /*8480*/  @!P0 STG.E desc[UR8][R2.64], R11 ;  /* 0x0000000b02008986 */ /* 0x0005e8000c101908 */
[----:B------:R2:W-:Y:S02]  /*8490*/  @!P1 STG.E desc[UR8][R2.64+0x20], R9 ;  /* 0x0000200902009986 */ /* 0x0005e4000c101908 */
.L_x_59:
[----:B------:R-:W-:Y:S05]  /*84a0*/  BSYNC B0 ;  /* 0x0000000000007941 */ /* 0x000fea0003800000 */
.L_x_58:
[----:B------:R-:W-:Y:S01]  /*84b0*/  ULDC.64 UR4, c[0x0][0x730] ;  /* 0x0001cc0000047ab9 */ /* 0x000fe20000000a00 */
[-C--:B------:R-:W-:Y:S01]  /*84c0*/  FMUL R26, R26, R10.reuse ;  /* 0x0000000a1a1a7220 */ /* 0x080fe20000400000 */
[----:B------:R-:W-:Y:S01]  /*84d0*/  ISETP.NE.U32.AND P0, PT, RZ, UR4, PT ;  /* 0x00000004ff007c0c */ /* 0x000fe2000bf05070 */
[-C--:B------:R-:W-:Y:S01]  /*84e0*/  FMUL R22, R27, R10.reuse ;  /* 0x0000000a1b167220 */ /* 0x080fe20000400000 */
[-C--:B------:R-:W-:Y:S01]  /*84f0*/  FMUL R30, R30, R10.reuse ;  /* 0x0000000a1e1e7220 */ /* 0x080fe20000400000 */
[-C--:B------:R-:W-:Y:S01]  /*8500*/  FMUL R120, R31, R10.reuse ;  /* 0x0000000a1f787220 */ /* 0x080fe20000400000 */
[----:B------:R-:W-:Y:S01]  /*8510*/  ISETP.NE.AND.EX P0, PT, RZ, UR5, PT, P0 ;  /* 0x00000005ff007c0c */ /* 0x000fe2000bf05300 */
        /* <DEDUP_REMOVED lines=44> */
[----:B------:R-:W-:Y:S06]  /*87e0*/  @P0 BRA `(.L_x_60) ;  /* 0x0000000000200947 */ /* 0x000fec0003800000 */
[----:B------:R-:W-:Y:S02]  /*87f0*/  ULDC.64 UR4, c[0x0][0x728] ;  /* 0x0001ca0000047ab9 */ /* 0x000fe40000000a00 */
[----:B------:R-:W-:-:S04]  /*8800*/  ISETP.NE.U32.AND P0, PT, RZ, UR4, PT ;  /* 0x00000004ff007c0c */ /* 0x000fc8000bf05070 */
[----:B------:R-:W-:-:S13]  /*8810*/  ISETP.NE.AND.EX P0, PT, RZ, UR5, PT, P0 ;  /* 0x00000005ff007c0c */ /* 0x000fda000bf05300 */
[----:B------:R-:W-:Y:S05]  /*8820*/  @!P0 BRA `(.L_x_61) ;  /* 0x00000000000c8947 */ /* 0x000fea0003800000 */
[----:B-12---:R-:W1:Y:S02]  /*8830*/  LDC.64 R2, c[0x0][0x728] ;  /* 0x0001ca00ff027b82 */ /* 0x006e640000000a00 */
[----:B-1----:R4:W5:Y:S01]  /*8840*/  LDG.E R2, desc[UR8][R2.64] ;  /* 0x0000000802027981 */ /* 0x002962000c1e1900 */
[----:B------:R-:W-:Y:S05]  /*8850*/  BRA `(.L_x_60) ;  /* 0x0000000000047947 */ /* 0x000fea0003800000 */
.L_x_61:
[----:B--2---:R-:W3:Y:S02]  /*8860*/  LDC R2, c[0x0][0x720] ;  /* 0x0001c800ff027b82 */ /* 0x004ee40000000800 */
.L_x_60:
[----:B-1----:R-:W-:Y:S02]  /*8870*/  MOV R0, RZ ;  /* 0x000000ff00007202 */ /* 0x002fe40000000f00 */
[----:B---3-5:R-:W-:Y:S02]  /*8880*/  MOV R75, R2 ;  /* 0x00000002004b7202 */ /* 0x028fe40000000f00 */
[----:B------:R-:W-:-:S13]  /*8890*/  LOP3.LUT P0, RZ, R0, 0x1bf, RZ, 0xc0, !PT ;  /* 0x000001bf00ff7812 */ /* 0x000fda000780c0ff */
[----:B------:R-:W-:Y:S05]  /*88a0*/  @!P0 BRA `(.L_x_62) ;  /* 0x0000000000408947 */ /* 0x000fea0003800000 */
[----:B------:R-:W-:Y:S01]  /*88b0*/  MOV R0, 0x0 ;  /* 0x0000000000007802 */ /* 0x000fe20000000f00 */
[----:B------:R-:W-:Y:S01]  /*88c0*/  ULDC.64 UR4, c[0x4][0x70] ;  /* 0x01001c0000047ab9 */ /* 0x000fe20000000a00 */
[----:B------:R-:W-:Y:S01]  /*88d0*/  ULDC.64 UR6, c[0x4][0x8] ;  /* 0x0100020000067ab9 */ /* 0x000fe20000000a00 */
[----:B------:R-:W-:Y:S01]  /*88e0*/  IMAD.U32 R4, RZ, RZ, UR4 ;  /* 0x00000004ff047e24 */ /* 0x000fe2000f8e00ff */
[----:B--2-4-:R1:W2:Y:S01]  /*88f0*/  LDC.64 R2, c[0x4][R0] ;  /* 0x0100000000027b82 */ /* 0x0142a20000000a00 */
[----:B------:R-:W-:Y:S01]  /*8900*/  IMAD.U32 R5, RZ, RZ, UR5 ;  /* 0x00000005ff057e24 */ /* 0x000fe2000f8e00ff */
[----:B------:R-:W-:Y:S01]  /*8910*/  ULDC.64 UR4, c[0x4][0x78] ;  /* 0x01001e0000047ab9 */ /* 0x000fe20000000a00 */
[----:B------:R-:W-:Y:S01]  /*8920*/  IMAD.U32 R10, RZ, RZ, UR6 ;  /* 0x00000006ff0a7e24 */ /* 0x000fe2000f8e00ff */
[----:B------:R-:W-:Y:S01]  /*8930*/  MOV R6, UR4 ;  /* 0x0000000400067c02 */ /* 0x000fe20008000f00 */
[----:B------:R-:W-:Y:S01]  /*8940*/  IMAD.U32 R7, RZ, RZ, UR5 ;  /* 0x00000005ff077e24 */ /* 0x000fe2000f8e00ff */
[----:B------:R-:W-:Y:S01]  /*8950*/  MOV R11, UR7 ;  /* 0x00000007000b7c02 */ /* 0x000fe20008000f00 */
[----:B------:R-:W-:Y:S01]  /*8960*/  IMAD.MOV.U32 R8, RZ, RZ, 0x70 ;  /* 0x00000070ff087424 */ /* 0x000fe200078e00ff */
[----:B------:R-:W-:Y:S01]  /*8970*/  MOV R12, 0x1 ;  /* 0x00000001000c7802 */ /* 0x000fe20000000f00 */
[----:B-1----:R-:W-:-:S07]  /*8980*/  IMAD.MOV.U32 R13, RZ, RZ, RZ ;  /* 0x000000ffff0d7224 */ /* 0x002fce00078e00ff */
[----:B------:R-:W-:-:S07]  /*8990*/  LEPC R20, `(.L_x_62) ;  /* 0x000000001014794e */ /* 0x000fce0000000000 */
[----:B--2---:R-:W-:Y:S05]  /*89a0*/  CALL.ABS.NOINC R2 ;  /* 0x0000000002007343 */ /* 0x004fea0003c00000 */
.L_x_62:
[----:B------:R-:W-:Y:S01]  /*89b0*/  MOV R16, UR36 ;  /* 0x0000002400107c02 */ /* 0x000fe20008000f00 */
[----:B--2-4-:R-:W-:-:S04]  /*89c0*/  IMAD.U32 R3, RZ, RZ, UR37 ;  /* 0x00000025ff037e24 */ /* 0x014fc8000f8e00ff */
[----:B------:R-:W-:-:S05]  /*89d0*/  IMAD R16, R3, 0x2200, R16 ;  /* 0x0000220003107824 */ /* 0x000fca00078e0210 */
[----:B------:R-:W-:-:S04]  /*89e0*/  IADD3 R0, R16, -0x2200, RZ ;  /* 0xffffde0010007810 */ /* 0x000fc80007ffe0ff */
[----:B------:R-:W-:-:S13]  /*89f0*/  LOP3.LUT P0, RZ, R0, 0x1b0, RZ, 0xc0, !PT ;  /* 0x000001b000ff7812 */ /* 0x000fda000780c0ff */
[----:B------:R-:W-:Y:S05]  /*8a00*/  @!P0 BRA `(.L_x_63) ;  /* 0x0000000000408947 */ /* 0x000fea0003800000 */
[----:B------:R-:W-:Y:S01]  /*8a10*/  MOV R0, 0x0 ;  /* 0x0000000000007802 */ /* 0x000fe20000000f00 */
[----:B------:R-:W-:Y:S01]  /*8a20*/  ULDC.64 UR4, c[0x4][0x70] ;  /* 0x01001c0000047ab9 */ /* 0x000fe20000000a00 */
[----:B------:R-:W-:Y:S01]  /*8a30*/  ULDC.64 UR6, c[0x4][0x78] ;  /* 0x01001e0000067ab9 */ /* 0x000fe20000000a00 */
[----:B------:R-:W-:Y:S01]  /*8a40*/  IMAD.U32 R4, RZ, RZ, UR4 ;  /* 0x00000004ff047e24 */ /* 0x000fe2000f8e00ff */
[----:B------:R1:W2:Y:S01]  /*8a50*/  LDC.64 R2, c[0x4][R0] ;  /* 0x0100000000027b82 */ /* 0x0002a20000000a00 */
[----:B------:R-:W-:Y:S01]  /*8a60*/  MOV R5, UR5 ;  /* 0x0000000500057c02 */ /* 0x000fe20008000f00 */
        /* <DEDUP_REMOVED lines=10> */
.L_x_63:
[----:B------:R-:W1:Y:S01]  /*8b10*/  S2R R4, SR_TID.X ;  /* 0x0000000000047919 */ /* 0x000e620000002100 */
[----:B------:R-:W-:Y:S01]  /*8b20*/  ULDC.64 UR4, c[0x0][0x730] ;  /* 0x0001cc0000047ab9 */ /* 0x000fe20000000a00 */
[----:B------:R-:W-:Y:S01]  /*8b30*/  IADD3 R17, R17, 0x1f, RZ ;  /* 0x0000001f11117810 */ /* 0x000fe20007ffe0ff */
[----:B------:R-:W-:Y:S01]  /*8b40*/  IMAD.SHL.U32 R18, R18, 0x40, RZ ;  /* 0x0000004012127824 */ /* 0x000fe200078e00ff */
[----:B------:R-:W-:Y:S01]  /*8b50*/  ISETP.NE.U32.AND P0, PT, RZ, UR4, PT ;  /* 0x00000004ff007c0c */ /* 0x000fe2000bf05070 */
[----:B------:R-:W-:Y:S03]  /*8b60*/  BSSY B0, `(.L_x_64) ;  /* 0x000000e000007945 */ /* 0x000fe60003800000 */
[----:B------:R-:W-:-:S13]  /*8b70*/  ISETP.NE.AND.EX P0, PT, RZ, UR5, PT, P0 ;  /* 0x00000005ff007c0c */ /* 0x000fda000bf05300 */
[----:B------:R-:W2:Y:S01]  /*8b80*/  @P0 LDC R75, c[0x0][0x720] ;  /* 0x0001c800ff4b0b82 */ /* 0x000ea20000000800 */
[----:B------:R-:W-:Y:S01]  /*8b90*/  ISETP.GT.U32.AND P0, PT, R17, 0x3e, PT ;  /* 0x0000003e1100780c */ /* 0x000fe20003f04070 */
[C---:B-1----:R-:W-:Y:S01]  /*8ba0*/  IMAD.SHL.U32 R3, R4.reuse, 0x10, RZ ;  /* 0x0000001004037824 */ /* 0x042fe200078e00ff */
[----:B------:R-:W-:-:S04]  /*8bb0*/  SHF.L.U32 R0, R4, 0x1, RZ ;  /* 0x0000000104007819 */ /* 0x000fc800000006ff */
[----:B------:R-:W-:Y:S02]  /*8bc0*/  LOP3.LUT R3, R3, 0x180, RZ, 0xc0, !PT ;  /* 0x0000018003037812 */ /* 0x000fe400078ec0ff */
[----:B------:R-:W-:Y:S02]  /*8bd0*/  LOP3.LUT R2, R0, 0x6, RZ, 0xc0, !PT ;  /* 0x0000000600027812 */ /* 0x000fe400078ec0ff */
[----:B------:R-:W-:Y:S02]  /*8be0*/  LOP3.LUT R0, R3, 0x30, R0, 0xf8, !PT ;  /* 0x0000003003007812 */ /* 0x000fe400078ef800 */
[----:B------:R-:W-:Y:S02]  /*8bf0*/  LEA R2, R19, R2, 0xa ;  /* 0x0000000213027211 */ /* 0x000fe400078e50ff */
[----:B------:R-:W-:-:S04]  /*8c00*/  LOP3.LUT R3, R18, 0x40, RZ, 0xc0, !PT ;  /* 0x0000004012037812 */ /* 0x000fc800078ec0ff */
[----:B------:R-:W-:Y:S01]  /*8c10*/  IADD3 R3, R0, R2, R3 ;  /* 0x0000000200037210 */ /* 0x000fe20007ffe003 */
[----:B------:R-:W-:Y:S06]  /*8c20*/  @P0 BRA `(.L_x_65) ;  /* 0x0000000000040947 */ /* 0x000fec0003800000 */
[----:B------:R-:W-:-:S04]  /*8c30*/  DEPBAR.LE SB0, 0x1 ;  /* 0x000080400000791a */ /* 0x000fc80000000000 */
.L_x_65:
[----:B------:R-:W-:Y:S05]  /*8c40*/  BSYNC B0 ;  /* 0x0000000000007941 */ /* 0x000fea0003800000 */
.L_x_64:
[----:B------:R-:W-:Y:S01]  /*8c50*/  R2P PR, R4, 0x18 ;  /* 0x0000001804007804 */ /* 0x000fe20000000000 */
[----:B------:R-:W-:Y:S01]  /*8c60*/  IMAD.IADD R2, R16, 0x1, R3 ;  /* 0x0000000110027824 */ /* 0x000fe200078e0203 */
[----:B------:R-:W-:Y:S05]  /*8c70*/  WARPSYNC.ALL ;  /* 0x0000000000007948 */ /* 0x000fea0003800000 */
[C---:B------:R-:W-:Y:S01]  /*8c80*/  IADD3 R3, R2.reuse, -0x2200, RZ ;  /* 0xffffde0002037810 */ /* 0x040fe20007ffe0ff */
[----:B------:R-:W-:Y:S01]  /*8c90*/  BAR.SYNC.DEFER_BLOCKING 0x1, 0x80 ;  /* 0x0042000000007b1d */ /* 0x000fe20000010000 */
[----:B------:R-:W-:Y:S02]  /*8ca0*/  VIADD R0, R2, 0xffffde20 ;  /* 0xffffde2002007836 */ /* 0x000fe40000000000 */
[-C--:B--2---:R-:W-:Y:S01]  /*8cb0*/  FMUL R4, R22, R75.reuse ;  /* 0x0000004b16047220 */ /* 0x084fe20000400000 */
[-C--:B------:R-:W-:Y:S01]  /*8cc0*/  FMUL R5, R30, R75.reuse ;  /* 0x0000004b1e057220 */ /* 0x080fe20000400000 */
[-C--:B------:R-:W-:Y:S01]  /*8cd0*/  FMUL R7, R34, R75.reuse ;  /* 0x0000004b22077220 */ /* 0x080fe20000400000 */
[----:B------:R-:W-:Y:S01]  /*8ce0*/  @P4 IADD3 R0, R3, -0x20, RZ ;  /* 0xffffffe003004810 */ /* 0x000fe20007ffe0ff */
        /* <DEDUP_REMOVED lines=93> */
[----:B------:R-:W-:Y:S01]  /*92c0*/  F2FP.SATFINITE.E4M3.F32.PACK_AB_MERGE_C R75, R4, R3, RZ ;  /* 0x00000003044b723e */ /* 0x000fe200048070ff */
[----:B------:R-:W-:Y:S01]  /*92d0*/  IMAD.MOV.U32 R3, RZ, RZ, 0x10 ;  /* 0x00000010ff037424 */ /* 0x000fe200078e00ff */
[----:B------:R-:W-:Y:S01]  /*92e0*/  F2FP.SATFINITE.E4M3.F32.PACK_AB_MERGE_C R25, R25, R24, RZ ;  /* 0x000000181919723e */ /* 0x000fe200048070ff */
[----:B------:R-:W-:Y:S01]  /*92f0*/  BSSY B0, `(.L_x_66) ;  /* 0x0000055000007945 */ /* 0x000fe20003800000 */
[----:B------:R-:W-:Y:S01]  /*9300*/  F2FP.SATFINITE.E4M3.F32.PACK_AB_MERGE_C R29, R29, R28, RZ ;  /* 0x0000001c1d1d723e */ /* 0x000fe200048070ff */
[----:B------:R1:W-:Y:S01]  /*9310*/  STS.U16 [R2+-0x2000], R75 ;  /* 0xffe0004b02007388 */ /* 0x0003e20000000400 */
[----:B------:R-:W-:-:S02]  /*9320*/  SEL R3, R3, 0xfffffff0, !P3 ;  /* 0xfffffff003037807 */ /* 0x000fc40005800000 */
[----:B------:R-:W-:Y:S01]  /*9330*/  F2FP.SATFINITE.E4M3.F32.PACK_AB_MERGE_C R5, R6, R5, RZ ;  /* 0x000000050605723e */ /* 0x000fe200048070ff */
[----:B------:R1:W-:Y:S01]  /*9340*/  STS.U16 [R2+-0x2200], R25 ;  /* 0xffde001902007388 */ /* 0x0003e20000000400 */
[----:B------:R-:W-:Y:S02]  /*9350*/  F2FP.SATFINITE.E4M3.F32.PACK_AB_MERGE_C R33, R33, R32, RZ ;  /* 0x000000202121723e */ /* 0x000fe400048070ff */
[----:B------:R-:W-:Y:S01]  /*9360*/  F2FP.SATFINITE.E4M3.F32.PACK_AB_MERGE_C R7, R8, R7, RZ ;  /* 0x000000070807723e */ /* 0x000fe200048070ff */
[----:B------:R1:W-:Y:S01]  /*9370*/  STS.U16 [R2+-0x21f8], R29 ;  /* 0xffde081d02007388 */ /* 0x0003e20000000400 */
[----:B------:R-:W-:Y:S02]  /*9380*/  F2FP.SATFINITE.E4M3.F32.PACK_AB_MERGE_C R37, R37, R36, RZ ;  /* 0x000000242525723e */ /* 0x000fe400048070ff */
[----:B------:R-:W-:Y:S01]  /*9390*/  F2FP.SATFINITE.E4M3.F32.PACK_AB_MERGE_C R9, R10, R9, RZ ;  /* 0x000000090a09723e */ /* 0x000fe200048070ff */
[----:B------:R1:W-:Y:S01]  /*93a0*/  STS.U16 [R2+-0x1ff8], R5 ;  /* 0xffe0080502007388 */ /* 0x0003e20000000400 */
[C---:B------:R-:W-:Y:S01]  /*93b0*/  IADD3 R4, R3.reuse, R2, RZ ;  /* 0x0000000203047210 */ /* 0x040fe20007ffe0ff */
[----:B------:R-:W-:Y:S01]  /*93c0*/  IMAD.IADD R3, R3, 0x1, R0 ;  /* 0x0000000103037824 */ /* 0x000fe200078e0200 */
[----:B------:R-:W-:-:S02]  /*93d0*/  F2FP.SATFINITE.E4M3.F32.PACK_AB_MERGE_C R41, R41, R40, RZ ;  /* 0x000000282929723e */ /* 0x000fc400048070ff */
        /* <DEDUP_REMOVED lines=8> */
[----:B------:R-:W-:-:S02]  /*9460*/  F2FP.SATFINITE.E4M3.F32.PACK_AB_MERGE_C R52, R53, R52, RZ ;  /* 0x000000343534723e */ /* 0x000fc400048070ff */
[----:B------:R-:W-:Y:S01]  /*9470*/  F2FP.SATFINITE.E4M3.F32.PACK_AB_MERGE_C R17, R20, R17, RZ ;  /* 0x000000111411723e */ /* 0x000fe200048070ff */
[----:B------:R1:W-:Y:S01]  /*9480*/  STS.U16 [R4+-0x1ff8], R9 ;  /* 0xffe0080904007388 */ /* 0x0003e20000000400 */
[----:B------:R-:W-:Y:S02]  /*9490*/  F2FP.SATFINITE.E4M3.F32.PACK_AB_MERGE_C R57, R57, R56, RZ ;  /* 0x000000383939723e */ /* 0x000fe400048070ff */
[----:B------:R-:W-:Y:S01]  /*94a0*/  F2FP.SATFINITE.E4M3.F32.PACK_AB_MERGE_C R19, R19, R22, RZ ;  /* 0x000000161313723e */ /* 0x000fe200048070ff */
[----:B------:R1:W-:Y:S01]  /*94b0*/  STS.U16 [R0], R41 ;  /* 0x0000002900007388 */ /* 0x0003e20000000400 */
[----:B------:R-:W-:Y:S02]  /*94c0*/  F2FP.SATFINITE.E4M3.F32.PACK_AB_MERGE_C R61, R61, R60, RZ ;  /* 0x0000003c3d3d723e */ /* 0x000fe400048070ff */
[----:B------:R-:W-:Y:S01]  /*94d0*/  F2FP.SATFINITE.E4M3.F32.PACK_AB_MERGE_C R21, R21, R26, RZ ;  /* 0x0000001a1515723e */ /* 0x000fe200048070ff */
[----:B------:R1:W-:Y:S01]  /*94e0*/  STS.U16 [R0+0x200], R11 ;  /* 0x0002000b00007388 */ /* 0x0003e20000000400 */
[----:B------:R-:W-:-:S02]  /*94f0*/  F2FP.SATFINITE.E4M3.F32.PACK_AB_MERGE_C R65, R65, R64, RZ ;  /* 0x000000404141723e */ /* 0x000fc400048070ff */
[----:B------:R-:W-:Y:S01]  /*9500*/  F2FP.SATFINITE.E4M3.F32.PACK_AB_MERGE_C R23, R23, R30, RZ ;  /* 0x0000001e1717723e */ /* 0x000fe200048070ff */
[----:B------:R1:W-:Y:S01]  /*9510*/  STS.U16 [R0+0x8], R45 ;  /* 0x0000082d00007388 */ /* 0x0003e20000000400 */
[----:B------:R-:W-:Y:S02]  /*9520*/  F2FP.SATFINITE.E4M3.F32.PACK_AB_MERGE_C R69, R69, R68, RZ ;  /* 0x000000444545723e */ /* 0x000fe400048070ff */
[----:B------:R-:W-:Y:S01]  /*9530*/  F2FP.SATFINITE.E4M3.F32.PACK_AB_MERGE_C R27, R27, R34, RZ ;  /* 0x000000221b1b723e */ /* 0x000fe200048070ff */
[----:B------:R1:W-:Y:S01]  /*9540*/  STS.U16 [R0+0x208], R13 ;  /* 0x0002080d00007388 */ /* 0x0003e20000000400 */
[----:B------:R-:W-:Y:S02]  /*9550*/  F2FP.SATFINITE.E4M3.F32.PACK_AB_MERGE_C R73, R73, R72, RZ ;  /* 0x000000484949723e */ /* 0x000fe400048070ff */
[----:B------:R-:W-:Y:S01]  /*9560*/  F2FP.SATFINITE.E4M3.F32.PACK_AB_MERGE_C R31, R31, R38, RZ ;  /* 0x000000261f1f723e */ /* 0x000fe200048070ff */
[----:B------:R1:W-:Y:S01]  /*9570*/  STS.U16 [R3], R48 ;  /* 0x0000003003007388 */ /* 0x0003e20000000400 */
        /* <DEDUP_REMOVED lines=8> */
[----:B------:R1:W-:Y:S01]  /*9600*/  STS.U16 [R3+0x208], R17 ;  /* 0x0002081103007388 */ /* 0x0003e20000000400 */
[----:B------:R-:W-:-:S02]  /*9610*/  F2FP.SATFINITE.E4M3.F32.PACK_AB_MERGE_C R89, R89, R88, RZ ;  /* 0x000000585959723e */ /* 0x000fc400048070ff */
[----:B------:R-:W-:Y:S01]  /*9620*/  F2FP.SATFINITE.E4M3.F32.PACK_AB_MERGE_C R47, R47, R54, RZ ;  /* 0x000000362f2f723e */ /* 0x000fe200048070ff */
[----:B------:R-:W-:Y:S01]  /*9630*/  @!PT LDS RZ, [RZ] ;  /* 0x00000000fffff984 */ /* 0x000fe20000000800 */
[----:B------:R-:W-:Y:S01]  /*9640*/  @!PT LDS RZ, [RZ] ;  /* 0x00000000fffff984 */ /* 0x000fe20000000800 */
[----:B------:R-:W-:Y:S01]  /*9650*/  @!PT LDS RZ, [RZ] ;  /* 0x00000000fffff984 */ /* 0x000fe20000000800 */
[----:B------:R-:W-:Y:S01]  /*9660*/  @!PT LDS RZ, [RZ] ;  /* 0x00000000fffff984 */ /* 0x000fe20000000800 */
[----:B------:R2:W-:Y:S06]  /*9670*/  MEMBAR.ALL.CTA ;  /* 0x0000000000007992 */ /* 0x0005ec0000008000 */
[----:B--2---:R-:W2:Y:S01]  /*9680*/  FENCE.VIEW.ASYNC.S ;  /* 0x00000000000073c6 */ /* 0x004ea20000000000 */
[----:B------:R-:W-:Y:S02]  /*9690*/  F2FP.SATFINITE.E4M3.F32.PACK_AB_MERGE_C R93, R93, R92, RZ ;  /* 0x0000005c5d5d723e */ /* 0x000fe400048070ff */
[----:B------:R-:W-:-:S02]  /*96a0*/  F2FP.SATFINITE.E4M3.F32.PACK_AB_MERGE_C R51, R51, R58, RZ ;  /* 0x0000003a3333723e */ /* 0x000fc400048070ff */
[----:B------:R-:W-:Y:S02]  /*96b0*/  F2FP.SATFINITE.E4M3.F32.PACK_AB_MERGE_C R97, R97, R96, RZ ;  /* 0x000000606161723e */ /* 0x000fe400048070ff */
[----:B------:R-:W-:Y:S02]  /*96c0*/  F2FP.SATFINITE.E4M3.F32.PACK_AB_MERGE_C R55, R55, R62, RZ ;  /* 0x0000003e3737723e */ /* 0x000fe400048070ff */
[----:B------:R-:W-:Y:S02]  /*96d0*/  F2FP.SATFINITE.E4M3.F32.PACK_AB_MERGE_C R101, R101, R100, RZ ;  /* 0x000000646565723e */ /* 0x000fe400048070ff */
[----:B------:R-:W-:Y:S02]  /*96e0*/  F2FP.SATFINITE.E4M3.F32.PACK_AB_MERGE_C R59, R59, R66, RZ ;  /* 0x000000423b3b723e */ /* 0x000fe400048070ff */
[----:B------:R-:W-:Y:S02]  /*96f0*/  F2FP.SATFINITE.E4M3.F32.PACK_AB_MERGE_C R105, R105, R104, RZ ;  /* 0x000000686969723e */ /* 0x000fe400048070ff */
[----:B------:R-:W-:-:S02]  /*9700*/  F2FP.SATFINITE.E4M3.F32.PACK_AB_MERGE_C R63, R63, R70, RZ ;  /* 0x000000463f3f723e */ /* 0x000fc400048070ff */
[----:B------:R-:W-:Y:S02]  /*9710*/  F2FP.SATFINITE.E4M3.F32.PACK_AB_MERGE_C R109, R109, R108, RZ ;  /* 0x0000006c6d6d723e */ /* 0x000fe400048070ff */
[----:B------:R-:W-:Y:S02]  /*9720*/  F2FP.SATFINITE.E4M3.F32.PACK_AB_MERGE_C R67, R67, R74, RZ ;  /* 0x0000004a4343723e */ /* 0x000fe400048070ff */
[----:B------:R-:W-:Y:S02]  /*9730*/  F2FP.SATFINITE.E4M3.F32.PACK_AB_MERGE_C R112, R113, R112, RZ ;  /* 0x000000707170723e */ /* 0x000fe400048070ff */
[----:B------:R-:W-:Y:S02]  /*9740*/  F2FP.SATFINITE.E4M3.F32.PACK_AB_MERGE_C R114, R71, R114, RZ ;  /* 0x000000724772723e */ /* 0x000fe400048070ff */
[----:B------:R-:W-:Y:S02]  /*9750*/  F2FP.SATFINITE.E4M3.F32.PACK_AB_MERGE_C R116, R117, R116, RZ ;  /* 0x000000747574723e */ /* 0x000fe400048070ff */
[----:B------:R-:W-:Y:S01]  /*9760*/  F2FP.SATFINITE.E4M3.F32.PACK_AB_MERGE_C R118, R119, R118, RZ ;  /* 0x000000767776723e */ /* 0x000fe200048070ff */
[----:B--2---:R-:W-:Y:S06]  /*9770*/  BAR.SYNC.DEFER_BLOCKING 0x1, 0x80 ;  /* 0x0042000000007b1d */ /* 0x004fec0000010000 */
[----:B-1----:R-:W-:Y:S05]  /*9780*/  @P0 BRA `(.L_x_67) ;  /* 0x00000000002c0947 */ /* 0x002fea0003800000 */
[----:B------:R-:W-:Y:S01]  /*9790*/  S2UR UR44, SR_CTAID.Z ;  /* 0x00000000002c79c3 */ /* 0x000fe20000002700 */
[----:B------:R-:W-:Y:S01]  /*97a0*/  R2UR UR40, R16 ;  /* 0x00000000102872ca */ /* 0x000fe200000e0000 */
[----:B------:R-:W-:Y:S01]  /*97b0*/  ULDC.64 UR4, c[0x0][0x198] ;  /* 0x0000660000047ab9 */ /* 0x000fe20000000a00 */
[----:B------:R-:W-:Y:S01]  /*97c0*/  UMOV UR41, URZ ;  /* 0x0000003f00297c82 */ /* 0x000fe20008000000 */
[----:B------:R-:W-:-:S04]  /*97d0*/  UIADD3 UR4, UP0, UR4, 0x670, URZ ;  /* 0x0000067004047890 */ /* 0x000fc8000ff1e03f */
[----:B------:R-:W1:Y:S01]  /*97e0*/  S2UR UR43, SR_CTAID.Y ;  /* 0x00000000002b79c3 */ /* 0x000e620000002600 */
[----:B------:R-:W-:-:S05]  /*97f0*/  UIADD3.X UR5, URZ, UR5, URZ, UP0, !UPT ;  /* 0x000000053f057290 */ /* 0x000fca00087fe43f */
[----:B------:R-:W-:-:S09]  /*9800*/  UIADD3 UR40, UR40, -0x2200, URZ ;  /* 0xffffde0028287890 */ /* 0x000fd2000fffe03f */
[----:B-1----:R1:W-:Y:S01]  /*9810*/  UTMASTG.4D [UR40], [UR4] ;  /* 0x00000028040073b5 */ /* 0x0023e20008018000 */
[----:B------:R0:W-:Y:S01]  /*9820*/  UTMACMDFLUSH ;  /* 0x00000000000079b7 */ /* 0x0001e20000000000 */
[----:B-1----:R-:W-:-:S04]  /*9830*/  DEPBAR.LE SB0, 0x1 ;  /* 0x000080400000791a */ /* 0x002fc80000000000 */
.L_x_67:
[----:B------:R-:W-:Y:S05]  /*9840*/  BSYNC B0 ;  /* 0x0000000000007941 */ /* 0x000fea0003800000 */
.L_x_66:
[----:B------:R-:W-:Y:S06]  /*9850*/  BAR.SYNC.DEFER_BLOCKING 0x1, 0x80 ;  /* 0x0042000000007b1d */ /* 0x000fec0000010000 */
[----:B------:R-:W-:Y:S01]  /*9860*/  BSSY B0, `(.L_x_68) ;  /* 0x0000024000007945 */ /* 0x000fe20003800000 */
[----:B------:R1:W-:Y:S04]  /*9870*/  STS.U16 [R2+-0x1200], R57 ;  /* 0xffee003902007388 */ /* 0x0003e80000000400 */
[----:B------:R1:W-:Y:S04]  /*9880*/  STS.U16 [R2+-0x1000], R19 ;  /* 0xfff0001302007388 */ /* 0x0003e80000000400 */
[----:B------:R1:W-:Y:S04]  /*9890*/  STS.U16 [R2+-0x11f8], R61 ;  /* 0xffee083d02007388 */ /* 0x0003e80000000400 */
[----:B------:R1:W-:Y:S04]  /*98a0*/  STS.U16 [R2+-0xff8], R21 ;  /* 0xfff0081502007388 */ /* 0x0003e80000000400 */
[----:B------:R1:W-:Y:S04]  /*98b0*/  STS.U16 [R4+-0x1200], R65 ;  /* 0xffee004104007388 */ /* 0x0003e80000000400 */
[----:B------:R1:W-:Y:S04]  /*98c0*/  STS.U16 [R4+-0x1000], R23 ;  /* 0xfff0001704007388 */ /* 0x0003e80000000400 */
[----:B------:R1:W-:Y:S04]  /*98d0*/  STS.U16 [R4+-0x11f8], R69 ;  /* 0xffee084504007388 */ /* 0x0003e80000000400 */
[----:B------:R1:W-:Y:S04]  /*98e0*/  STS.U16 [R4+-0xff8], R27 ;  /* 0xfff0081b04007388 */ /* 0x0003e80000000400 */
[----:B------:R1:W-:Y:S04]  /*98f0*/  STS.U16 [R0+0x1000], R73 ;  /* 0x0010004900007388 */ /* 0x0003e80000000400 */
[----:B------:R1:W-:Y:S04]  /*9900*/  STS.U16 [R0+0x1200], R31 ;  /* 0x0012001f00007388 */ /* 0x0003e80000000400 */
[----:B------:R1:W-:Y:S04]  /*9910*/  STS.U16 [R0+0x1008], R77 ;  /* 0x0010084d00007388 */ /* 0x0003e80000000400 */
[----:B------:R1:W-:Y:S04]  /*9920*/  STS.U16 [R0+0x1208], R35 ;  /* 0x0012082300007388 */ /* 0x0003e80000000400 */
[----:B------:R1:W-:Y:S04]  /*9930*/  STS.U16 [R3+0x1000], R80 ;  /* 0x0010005003007388 */ /* 0x0003e80000000400 */
[----:B------:R1:W-:Y:S04]  /*9940*/  STS.U16 [R3+0x1200], R46 ;  /* 0x0012002e03007388 */ /* 0x0003e80000000400 */
[----:B------:R1:W-:Y:S04]  /*9950*/  STS.U16 [R3+0x1008], R84 ;  /* 0x0010085403007388 */ /* 0x0003e80000000400 */
[----:B------:R1:W-:Y:S01]  /*9960*/  STS.U16 [R3+0x1208], R50 ;  /* 0x0012083203007388 */ /* 0x0003e20000000400 */
[----:B------:R-:W-:Y:S01]  /*9970*/  @!PT LDS RZ, [RZ] ;  /* 0x00000000fffff984 */ /* 0x000fe20000000800 */
[----:B------:R-:W-:Y:S01]  /*9980*/  @!PT LDS RZ, [RZ] ;  /* 0x00000000fffff984 */ /* 0x000fe20000000800 */
[----:B------:R-:W-:Y:S01]  /*9990*/  @!PT LDS RZ, [RZ] ;  /* 0x00000000fffff984 */ /* 0x000fe20000000800 */
[----:B------:R-:W-:Y:S01]  /*99a0*/  @!PT LDS RZ, [RZ] ;  /* 0x00000000fffff984 */ /* 0x000fe20000000800 */
[----:B------:R2:W-:Y:S06]  /*99b0*/  MEMBAR.ALL.CTA ;  /* 0x0000000000007992 */ /* 0x0005ec0000008000 */
[----:B--2---:R-:W2:Y:S02]  /*99c0*/  FENCE.VIEW.ASYNC.S ;  /* 0x00000000000073c6 */ /* 0x004ea40000000000 */
[----:B--2---:R-:W-:Y:S06]  /*99d0*/  BAR.SYNC.DEFER_BLOCKING 0x1, 0x80 ;  /* 0x0042000000007b1d */ /* 0x004fec0000010000 */
[----:B-1----:R-:W-:Y:S05]  /*99e0*/  @P0 BRA `(.L_x_69) ;  /* 0x00000000002c0947 */ /* 0x002fea0003800000 */
[----:B------:R-:W-:Y:S01]  /*99f0*/  S2UR UR44, SR_CTAID.Z ;  /* 0x00000000002c79c3 */ /* 0x000fe20000002700 */
[----:B------:R-:W-:Y:S01]  /*9a00*/  R2UR UR40, R16 ;  /* 0x00000000102872ca */ /* 0x000fe200000e0000 */
[----:B------:R-:W-:Y:S01]  /*9a10*/  ULDC.64 UR4, c[0x0][0x198] ;  /* 0x0000660000047ab9 */ /* 0x000fe20000000a00 */
[----:B------:R-:W-:Y:S01]  /*9a20*/  UMOV UR41, 0x40 ;  /* 0x0000004000297882 */ /* 0x000fe20000000000 */
[----:B------:R-:W-:-:S04]  /*9a30*/  UIADD3 UR4, UP0, UR4, 0x670, URZ ;  /* 0x0000067004047890 */ /* 0x000fc8000ff1e03f */
[----:B------:R-:W1:Y:S01]  /*9a40*/  S2UR UR43, SR_CTAID.Y ;  /* 0x00000000002b79c3 */ /* 0x000e620000002600 */
[----:B------:R-:W-:-:S05]  /*9a50*/  UIADD3.X UR5, URZ, UR5, URZ, UP0, !UPT ;  /* 0x000000053f057290 */ /* 0x000fca00087fe43f */
[----:B------:R-:W-:-:S09]  /*9a60*/  UIADD3 UR40, UR40, -0x1200, URZ ;  /* 0xffffee0028287890 */ /* 0x000fd2000fffe03f */
[----:B-1----:R1:W-:Y:S01]  /*9a70*/  UTMASTG.4D [UR40], [UR4] ;  /* 0x00000028040073b5 */ /* 0x0023e20008018000 */
[----:B------:R0:W-:Y:S01]  /*9a80*/  UTMACMDFLUSH ;  /* 0x00000000000079b7 */ /* 0x0001e20000000000 */
[----:B-1----:R-:W-:-:S04]  /*9a90*/  DEPBAR.LE SB0, 0x1 ;  /* 0x000080400000791a */ /* 0x002fc80000000000 */
.L_x_69:
[----:B------:R-:W-:Y:S05]  /*9aa0*/  BSYNC B0 ;  /* 0x0000000000007941 */ /* 0x000fea0003800000 */
.L_x_68:
        /* <DEDUP_REMOVED lines=10> */
[----:B------:R1:W-:Y:S04]  /*9b50*/  STS.U16 [R0], R105 ;  /* 0x0000006900007388 */ /* 0x0003e80000000400 */
[----:B------:R1:W-:Y:S04]  /*9b60*/  STS.U16 [R0+0x200], R63 ;  /* 0x0002003f00007388 */ /* 0x0003e80000000400 */
[----:B------:R1:W-:Y:S04]  /*9b70*/  STS.U16 [R0+0x8], R109 ;  /* 0x0000086d00007388 */ /* 0x0003e80000000400 */
[----:B------:R1:W-:Y:S04]  /*9b80*/  STS.U16 [R0+0x208], R67 ;  /* 0x0002084300007388 */ /* 0x0003e80000000400 */
[----:B------:R1:W-:Y:S04]  /*9b90*/  STS.U16 [R3], R112 ;  /* 0x0000007003007388 */ /* 0x0003e80000000400 */
        /* <DEDUP_REMOVED lines=15> */
[----:B------:R-:W-:Y:S01]  /*9c90*/  UIADD3 UR4, UP0, UR4, 0x670, URZ ;  /* 0x0000067004047890 */ /* 0x000fe2000ff1e03f */
[----:B------:R-:W-:-:S03]  /*9ca0*/  UMOV UR10, UR42 ;  /* 0x0000002a000a7c82 */ /* 0x000fc60008000000 */
[----:B------:R-:W1:Y:S01]  /*9cb0*/  S2UR UR11, SR_CTAID.Y ;  /* 0x00000000000b79c3 */ /* 0x000e620000002600 */
[----:B------:R-:W-:-:S05]  /*9cc0*/  UIADD3.X UR5, URZ, UR5, URZ, UP0, !UPT ;  /* 0x000000053f057290 */ /* 0x000fca00087fe43f */
[----:B------:R-:W-:-:S09]  /*9cd0*/  UIADD3 UR8, UR8, -0x2200, URZ ;  /* 0xffffde0008087890 */ /* 0x000fd2000fffe03f */
[----:B-1----:R1:W-:Y:S02]  /*9ce0*/  UTMASTG.4D [UR8], [UR4] ;  /* 0x00000008040073b5 */ /* 0x0023e40008018000 */
[----:B-1----:R0:W-:Y:S02]  /*9cf0*/  UTMACMDFLUSH ;  /* 0x00000000000079b7 */ /* 0x0021e40000000000 */
.L_x_71:
[----:B------:R-:W-:Y:S05]  /*9d00*/  BSYNC B0 ;  /* 0x0000000000007941 */ /* 0x000fea0003800000 */
.L_x_70:
[----:B------:R-:W-:Y:S01]  /*9d10*/  UIADD3 UR37, UR37, -0x1, URZ ;  /* 0xffffffff25257890 */ /* 0x000fe2000fffe03f */
[----:B------:R-:W-:-:S04]  /*9d20*/  DEPBAR.LE SB0, 0x0 ;  /* 0x000080000000791a */ /* 0x000fc80000000000 */
[----:B------:R-:W-:-:S04]  /*9d30*/  USHF.L.U32 UR4, UR37, 0x3, URZ ;  /* 0x0000000325047899 */ /* 0x000fc8000800063f */
[----:B------:R-:W-:-:S04]  /*9d40*/  ULOP3.LUT UR4, UR4, 0x8, URZ, 0xe2, !UPT ;  /* 0x0000000804047892 */ /* 0x000fc8000f8ee23f */
[----:B------:R-:W-:-:S06]  /*9d50*/  ULOP3.LUT UR4, UR4, 0x18, URZ, 0x3c, !UPT ;  /* 0x0000001804047892 */ /* 0x000fcc000f8e3c3f */
[----:B------:R-:W-:-:S04]  /*9d60*/  MOV R0, UR4 ;  /* 0x0000000400007c02 */ /* 0x000fc80008000f00 */
[----:B------:R-:W-:Y:S01]  /*9d70*/  SYNCS.ARRIVE.TRANS64.A1T0 RZ, [R0+UR36+0x15090], RZ ;  /* 0x015090ff00ff79a7 */ /* 0x000fe20008100024 */
[----:B------:R-:W-:Y:S05]  /*9d80*/  EXIT ;  /* 0x000000000000794d */ /* 0x000fea0003800000 */
.L_x_6:
[----:B------:R-:W-:-:S08]  /*9d90*/  UISETP.NE.AND UP0, UPT, UR5, 0x1, UPT ;  /* 0x000000010500788c */ /* 0x000fd0000bf05270 */
[----:B------:R-:W1:-:S00]  /*9da0*/  USETMAXREG.DEALLOC.CTAPOOL 0x18 ;  /* 0x00000018000079c8 */ /* 0x000e4000080e0500 */
[----:B------:R-:W-:-:S13]  /*9db0*/  PLOP3.LUT P0, PT, PT, PT, UP0, 0x80, 0x0 ;  /* 0x000000000000781c */ /* 0x000fda0003f0f008 */
[----:B------:R-:W-:Y:S05]  /*9dc0*/  @P0 EXIT ;  /* 0x000000000000094d */ /* 0x000fea0003800000 */
[----:B------:R-:W2:Y:S01]  /*9dd0*/  S2UR UR11, SR_CTAID.X ;  /* 0x00000000000b79c3 */ /* 0x000ea20000002500 */
[----:B------:R-:W-:Y:S01]  /*9de0*/  ELECT P3, URZ, PT ;  /* 0x00000000003f782f */ /* 0x000fe20003860000 */
[----:B------:R-:W-:Y:S01]  /*9df0*/  BSSY B0, `(.L_x_72) ;  /* 0x0000035000007945 */ /* 0x000fe20003800000 */
[----:B-1----:R-:W-:Y:S01]  /*9e00*/  IMAD.MOV.U32 R2, RZ, RZ, RZ ;  /* 0x000000ffff027224 */ /* 0x002fe200078e00ff */
[----:B------:R-:W-:Y:S01]  /*9e10*/  MOV R8, RZ ;  /* 0x000000ff00087202 */ /* 0x000fe20000000f00 */
[----:B------:R-:W-:-:S03]  /*9e20*/  IMAD.MOV.U32 R4, RZ, RZ, RZ ;  /* 0x000000ffff047224 */ /* 0x000fc600078e00ff */
[----:B------:R-:W1:Y:S08]  /*9e30*/  S2UR UR20, SR_CTAID.Y ;  /* 0x00000000001479c3 */ /* 0x000e700000002600 */
[----:B------:R-:W3:Y:S01]  /*9e40*/  S2UR UR21, SR_CTAID.Z ;  /* 0x00000000001579c3 */ /* 0x000ee20000002700 */
[----:B--2---:R-:W-:Y:S01]  /*9e50*/  USHF.L.U32 UR11, UR11, 0x7, URZ ;  /* 0x000000070b0b7899 */ /* 0x004fe2000800063f */
[----:B------:R-:W-:Y:S11]  /*9e60*/  @!P3 BRA `(.L_x_73) ;  /* 0x0000000000b4b947 */ /* 0x000ff60003800000 */
[----:B------:R-:W2:Y:S01]  /*9e70*/  S2R R4, SR_CgaCtaId ;  /* 0x0000000000047919 */ /* 0x000ea20000008800 */
[----:B------:R-:W-:Y:S02]  /*9e80*/  MOV R3, 0x400 ;  /* 0x0000040000037802 */ /* 0x000fe40000000f00 */
[----:B------:R-:W-:Y:S02]  /*9e90*/  MOV R5, 0x1 ;  /* 0x0000000100057802 */ /* 0x000fe40000000f00 */
[----:B--2---:R-:W-:Y:S02]  /*9ea0*/  LEA R4, R4, R3, 0x18 ;  /* 0x0000000304047211 */ /* 0x004fe400078ec0ff */
[----:B------:R-:W-:-:S04]  /*9eb0*/  SHF.L.U32 R3, R5, 0x1f, RZ ;  /* 0x0000001f05037819 */ /* 0x000fc800000006ff */
[----:B------:R-:W2:Y:S02]  /*9ec0*/  SYNCS.PHASECHK.TRANS64.TRYWAIT P0, [R4+URZ+0x15060], R3 ;  /* 0x01506003040075a7 */ /* 0x000ea4000800017f */
[----:B--2---:R-:W-:Y:S05]  /*9ed0*/  @!P0 BRA `(.L_x_74) ;  /* 0x0000001400688947 */ /* 0x004fea0003800000 */
.L_x_111:
[----:B------:R-:W-:Y:S01]  /*9ee0*/  ULOP3.LUT UR5, UR4, 0x2, URZ, 0xfc, !UPT ;  /* 0x0000000204057892 */ /* 0x000fe2000f8efc3f */
[----:B--2---:R-:W-:-:S03]  /*9ef0*/  @P2 IMAD.MOV.U32 R3, RZ, RZ, 0x3000 ;  /* 0x00003000ff032424 */ /* 0x004fc600078e00ff */
[----:B------:R-:W-:Y:S01]  /*9f00*/  UPRMT UR5, UR5, 0x9910, URZ ;  /* 0x0000991005057896 */ /* 0x000fe2000800003f */
[----:B------:R2:W-:Y:S03]  /*9f10*/  @P2 SYNCS.ARRIVE.TRANS64 RZ, [R4+URZ+0x15050], R3 ;  /* 0x0150500304ff29a7 */ /* 0x0005e6000800003f */
[----:B------:R-:W-:-:S06]  /*9f20*/  UISETP.NE.AND UP0, UPT, UR5, 0x2, UPT ;  /* 0x000000020500788c */ /* 0x000fcc000bf05270 */
[----:B------:R-:W-:-:S13]  /*9f30*/  PLOP3.LUT P0, PT, PT, PT, UP0, 0x80, 0x0 ;  /* 0x000000000000781c */ /* 0x000fda0003f0f008 */
[----:B--2---:R-:W-:Y:S05]  /*9f40*/  @P0 BRA `(.L_x_75) ;  /* 0x0000000000040947 */ /* 0x004fea0003800000 */
[----:B-1-3--:R-:W-:Y:S01]  /*9f50*/  BPT.TRAP 0x1 ;  /* 0x000000040000795c */ /* 0x00afe20000300000 */
.L_x_75:
[----:B------:R-:W-:-:S04]  /*9f60*/  LOP3.LUT P0, RZ, R0, 0x1f, RZ, 0xc0, !PT ;  /* 0x0000001f00ff7812 */ /* 0x000fc8000780c0ff */
[----:B------:R-:W-:-:S13]  /*9f70*/  PLOP3.LUT P0, PT, P0, P2, PT, 0x2a, 0x0 ;  /* 0x000000000000781c */ /* 0x000fda0000704572 */
[----:B------:R-:W-:Y:S05]  /*9f80*/  @P0 BRA `(.L_x_76) ;  /* 0x0000000000040947 */ /* 0x000fea0003800000 */
[----:B-1-3--:R-:W-:Y:S01]  /*9f90*/  BPT.TRAP 0x1 ;  /* 0x000000040000795c */ /* 0x00afe20000300000 */
.L_x_76:
[----:B------:R-:W-:Y:S01]  /*9fa0*/  R2UR UR8, R4 ;  /* 0x00000000040872ca */ /* 0x000fe200000e0000 */
[----:B------:R-:W-:Y:S01]  /*9fb0*/  ULDC.64 UR6, c[0x0][0x198] ;  /* 0x0000660000067ab9 */ /* 0x000fe20000000a00 */
[----:B------:R-:W-:Y:S01]  /*9fc0*/  UMOV UR14, 0x0 ;  /* 0x00000000000e7882 */ /* 0x000fe20000000000 */
[----:B------:R-:W-:Y:S01]  /*9fd0*/  UIADD3 UR6, UP0, UR6, 0xf0, URZ ;  /* 0x000000f006067890 */ /* 0x000fe2000ff1e03f */
[----:B------:R-:W-:Y:S01]  /*9fe0*/  MOV R8, 0x40 ;  /* 0x0000004000087802 */ /* 0x000fe20000000f00 */
[----:B------:R-:W-:Y:S01]  /*9ff0*/  UMOV UR15, 0x10000000 ;  /* 0x10000000000f7882 */ /* 0x000fe20000000000 */
[----:B------:R-:W-:Y:S01]  /*a000*/  UMOV UR10, URZ ;  /* 0x0000003f000a7c82 */ /* 0x000fe20008000000 */
[----:B------:R-:W-:Y:S01]  /*a010*/  UIADD3.X UR7, URZ, UR7, URZ, UP0, !UPT ;  /* 0x000000073f077290 */ /* 0x000fe200087fe43f */
[----:B------:R-:W-:Y:S01]  /*a020*/  IMAD.MOV.U32 R4, RZ, RZ, 0x1 ;  /* 0x00000001ff047424 */ /* 0x000fe200078e00ff */
[----:B-1----:R-:W-:Y:S01]  /*a030*/  UMOV UR12, UR20 ;  /* 0x00000014000c7c82 */ /* 0x002fe20008000000 */
[----:B---3--:R-:W-:Y:S01]  /*a040*/  UMOV UR13, UR21 ;  /* 0x00000015000d7c82 */ /* 0x008fe20008000000 */
[----:B------:R-:W-:Y:S01]  /*a050*/  UMOV UR26, 0x40 ;  /* 0x00000040001a7882 */ /* 0x000fe20000000000 */
[----:B------:R-:W-:Y:S01]  /*a060*/  UMOV UR27, UR11 ;  /* 0x0000000b001b7c82 */ /* 0x000fe20008000000 */
[----:B------:R-:W-:-:S02]  /*a070*/  UIADD3 UR9, UR8, 0x15050, URZ ;  /* 0x0001505008097890 */ /* 0x000fc4000fffe03f */
[----:B------:R-:W-:Y:S02]  /*a080*/  UIADD3 UR24, UR8, 0x1000, URZ ;  /* 0x0000100008187890 */ /* 0x000fe4000fffe03f */
[----:B------:R-:W-:Y:S01]  /*a090*/  UIADD3 UR16, UR8, 0x2000, URZ ;  /* 0x0000200008107890 */ /* 0x000fe2000fffe03f */
[----:B------:R-:W-:Y:S01]  /*a0a0*/  UMOV UR28, UR20 ;  /* 0x00000014001c7c82 */ /* 0x000fe20008000000 */
[----:B------:R-:W-:Y:S01]  /*a0b0*/  UMOV UR29, UR21 ;  /* 0x00000015001d7c82 */ /* 0x000fe20008000000 */
[----:B------:R-:W-:Y:S01]  /*a0c0*/  UMOV UR25, UR9 ;  /* 0x0000000900197c82 */ /* 0x000fe20008000000 */
[----:B------:R-:W-:Y:S01]  /*a0d0*/  UMOV UR18, 0x80 ;  /* 0x0000008000127882 */ /* 0x000fe20000000000 */
[----:B------:R-:W-:Y:S01]  /*a0e0*/  UMOV UR19, UR11 ;  /* 0x0000000b00137c82 */ /* 0x000fe20008000000 */
[----:B------:R-:W-:Y:S01]  /*a0f0*/  UMOV UR17, UR9 ;  /* 0x0000000900117c82 */ /* 0x000fe20008000000 */
[----:B------:R2:W-:Y:S01]  /*a100*/  UTMALDG.4D [UR8], [UR6], desc[UR14] ;  /* 0x00000e08060075b4 */ /* 0x0005e20008019000 */
[----:B------:R2:W-:Y:S01]  /*a110*/  UTMALDG.4D [UR24], [UR6], desc[UR14] ;  /* 0x00000e18060075b4 */ /* 0x0005e20008019000 */
[----:B------:R2:W-:Y:S02]  /*a120*/  UTMALDG.4D [UR16], [UR6], desc[UR14] ;  /* 0x00000e10060075b4 */ /* 0x0005e40008019000 */
[----:B--2---:R-:W-:Y:S01]  /*a130*/  NOP ;  /* 0x0000000000007918 */ /* 0x004fe20000000000 */
.L_x_73:
[----:B-1-3--:R-:W-:Y:S05]  /*a140*/  BSYNC B0 ;  /* 0x0000000000007941 */ /* 0x00afea0003800000 */
.L_x_72:
[----:B------:R-:W1:Y:S01]  /*a150*/  LDC R3, c[0x0][0x28c] ;  /* 0x0000a300ff037b82 */ /* 0x000e620000000800 */
[----:B------:R-:W-:Y:S01]  /*a160*/  BSSY B0, `(.L_x_77) ;  /* 0x0000031000007945 */ /* 0x000fe20003800000 */
[----:B-1----:R-:W-:-:S13]  /*a170*/  ISETP.GT.AND P4, PT, R3, RZ, P3 ;  /* 0x000000ff0300720c */ /* 0x002fda0001f84270 */
[----:B------:R-:W-:Y:S05]  /*a180*/  @!P4 BRA `(.L_x_78) ;  /* 0x0000000000b8c947 */ /* 0x000fea0003800000 */
[----:B------:R-:W1:Y:S01]  /*a190*/  S2R R5, SR_CgaCtaId ;  /* 0x0000000000057919 */ /* 0x000e620000008800 */
[----:B------:R-:W-:-:S04]  /*a1a0*/  MOV R2, 0x400 ;  /* 0x0000040000027802 */ /* 0x000fc80000000f00 */
[----:B-1----:R-:W-:Y:S02]  /*a1b0*/  LEA R2, R5, R2, 0x18 ;  /* 0x0000000205027211 */ /* 0x002fe400078ec0ff */
[----:B------:R-:W-:-:S04]  /*a1c0*/  MOV R5, 0x1 ;  /* 0x0000000100057802 */ /* 0x000fc80000000f00 */
[----:B------:R-:W-:-:S04]  /*a1d0*/  SHF.L.U32 R5, R5, 0x1f, RZ ;  /* 0x0000001f05057819 */ /* 0x000fc800000006ff */
[----:B------:R-:W1:Y:S02]  /*a1e0*/  SYNCS.PHASECHK.TRANS64.TRYWAIT P0, [R2+URZ+0x15028], R5 ;  /* 0x01502805020075a7 */ /* 0x000e64000800017f */
[----:B-1----:R-:W-:Y:S05]  /*a1f0*/  @!P0 BRA `(.L_x_79) ;  /* 0x0000001000b48947 */ /* 0x002fea0003800000 */
.L_x_112:
[----:B------:R-:W-:Y:S01]  /*a200*/  ULOP3.LUT UR5, UR4, 0x2, URZ, 0xfc, !UPT ;  /* 0x0000000204057892 */ /* 0x000fe2000f8efc3f */
[----:B-1----:R-:W-:-:S03]  /*a210*/  @P2 IMAD.MOV.U32 R5, RZ, RZ, 0x3000 ;  /* 0x00003000ff052424 */ /* 0x002fc600078e00ff */
[----:B------:R-:W-:Y:S01]  /*a220*/  UPRMT UR5, UR5, 0x9910, URZ ;  /* 0x0000991005057896 */ /* 0x000fe2000800003f */
[----:B------:R1:W-:Y:S03]  /*a230*/  @P2 SYNCS.ARRIVE.TRANS64 RZ, [R2+URZ+0x15000], R5 ;  /* 0x0150000502ff29a7 */ /* 0x0003e6000800003f */
[----:B------:R-:W-:-:S06]  /*a240*/  UISETP.NE.AND UP0, UPT, UR5, 0x2, UPT ;  /* 0x000000020500788c */ /* 0x000fcc000bf05270 */
[----:B------:R-:W-:-:S13]  /*a250*/  PLOP3.LUT P0, PT, PT, PT, UP0, 0x80, 0x0 ;  /* 0x000000000000781c */ /* 0x000fda0003f0f008 */
[----:B-1----:R-:W-:Y:S05]  /*a260*/  @P0 BRA `(.L_x_80) ;  /* 0x0000000000040947 */ /* 0x002fea0003800000 */
[----:B------:R-:W-:Y:S01]  /*a270*/  BPT.TRAP 0x1 ;  /* 0x000000040000795c */ /* 0x000fe20000300000 */
.L_x_80:
[----:B------:R-:W-:-:S04]  /*a280*/  LOP3.LUT P0, RZ, R0, 0x1f, RZ, 0xc0, !PT ;  /* 0x0000001f00ff7812 */ /* 0x000fc8000780c0ff */
[----:B------:R-:W-:-:S13]  /*a290*/  PLOP3.LUT P0, PT, P0, P2, PT, 0x2a, 0x0 ;  /* 0x000000000000781c */ /* 0x000fda0000704572 */
[----:B------:R-:W-:Y:S05]  /*a2a0*/  @P0 BRA `(.L_x_81) ;  /* 0x0000000000040947 */ /* 0x000fea0003800000 */
[----:B------:R-:W-:Y:S01]  /*a2b0*/  BPT.TRAP 0x1 ;  /* 0x000000040000795c */ /* 0x000fe20000300000 */
.L_x_81:
[----:B------:R-:W-:Y:S01]  /*a2c0*/  R2UR UR24, R2 ;  /* 0x00000000021872ca */ /* 0x000fe200000e0000 */
[----:B------:R-:W-:Y:S01]  /*a2d0*/  ULDC.64 UR6, c[0x0][0x198] ;  /* 0x0000660000067ab9 */ /* 0x000fe20000000a00 */
[----:B------:R-:W-:Y:S01]  /*a2e0*/  UMOV UR19, URZ ;  /* 0x0000003f00137c82 */ /* 0x000fe20008000000 */
[----:B------:R-:W-:Y:S01]  /*a2f0*/  UIADD3 UR6, UP0, UR6, 0x1f0, URZ ;  /* 0x000001f006067890 */ /* 0x000fe2000ff1e03f */
[----:B------:R-:W-:Y:S01]  /*a300*/  MOV R2, 0x1 ;  /* 0x0000000100027802 */ /* 0x000fe20000000f00 */
[----:B------:R-:W-:Y:S01]  /*a310*/  UMOV UR8, 0x0 ;  /* 0x0000000000087882 */ /* 0x000fe20000000000 */
[----:B------:R-:W-:Y:S01]  /*a320*/  UMOV UR9, 0x10000000 ;  /* 0x1000000000097882 */ /* 0x000fe20000000000 */
[----:B------:R-:W-:Y:S01]  /*a330*/  UIADD3.X UR7, URZ, UR7, URZ, UP0, !UPT ;  /* 0x000000073f077290 */ /* 0x000fe200087fe43f */
[----:B------:R-:W-:Y:S01]  /*a340*/  UMOV UR18, URZ ;  /* 0x0000003f00127c82 */ /* 0x000fe20008000000 */
[----:B------:R-:W-:Y:S01]  /*a350*/  UMOV UR34, 0x40 ;  /* 0x0000004000227882 */ /* 0x000fe20000000000 */
[----:B------:R-:W-:Y:S01]  /*a360*/  UMOV UR36, UR20 ;  /* 0x0000001400247c82 */ /* 0x000fe20008000000 */
[----:B------:R-:W-:-:S02]  /*a370*/  UMOV UR37, UR21 ;  /* 0x0000001500257c82 */ /* 0x000fc40008000000 */
[----:B------:R-:W-:Y:S02]  /*a380*/  UIADD3 UR16, UR24, 0x6000, URZ ;  /* 0x0000600018107890 */ /* 0x000fe4000fffe03f */
[----:B------:R-:W-:Y:S02]  /*a390*/  UIADD3 UR17, UR24, 0x15000, URZ ;  /* 0x0001500018117890 */ /* 0x000fe4000fffe03f */
[----:B------:R-:W-:Y:S02]  /*a3a0*/  UIADD3 UR32, UR24, 0x7000, URZ ;  /* 0x0000700018207890 */ /* 0x000fe4000fffe03f */
[----:B------:R-:W-:Y:S01]  /*a3b0*/  UIADD3 UR24, UR24, 0x8000, URZ ;  /* 0x0000800018187890 */ /* 0x000fe2000fffe03f */
[----:B------:R-:W-:Y:S02]  /*a3c0*/  UMOV UR35, UR19 ;  /* 0x0000001300237c82 */ /* 0x000fe40008000000 */
[----:B------:R-:W-:Y:S01]  /*a3d0*/  UMOV UR33, UR17 ;  /* 0x0000001100217c82 */ /* 0x000fe20008000000 */
[----:B------:R-:W-:Y:S01]  /*a3e0*/  UMOV UR26, 0x80 ;  /* 0x00000080001a7882 */ /* 0x000fe20000000000 */
[----:B------:R-:W-:Y:S01]  /*a3f0*/  UMOV UR28, UR20 ;  /* 0x00000014001c7c82 */ /* 0x000fe20008000000 */
[----:B------:R-:W-:Y:S01]  /*a400*/  UMOV UR29, UR21 ;  /* 0x00000015001d7c82 */ /* 0x000fe20008000000 */
[----:B------:R-:W-:Y:S01]  /*a410*/  UMOV UR27, UR19 ;  /* 0x00000013001b7c82 */ /* 0x000fe20008000000 */
[----:B------:R1:W-:Y:S01]  /*a420*/  UTMALDG.4D [UR16], [UR6], desc[UR8] ;  /* 0x00000810060075b4 */ /* 0x0003e20008019000 */
[----:B------:R-:W-:Y:S01]  /*a430*/  UMOV UR25, UR17 ;  /* 0x0000001100197c82 */ /* 0x000fe20008000000 */
[----:B------:R1:W-:Y:S01]  /*a440*/  UTMALDG.4D [UR32], [UR6], desc[UR8] ;  /* 0x00000820060075b4 */ /* 0x0003e20008019000 */
[----:B------:R1:W-:Y:S02]  /*a450*/  UTMALDG.4D [UR24], [UR6], desc[UR8] ;  /* 0x00000818060075b4 */ /* 0x0003e40008019000 */
[----:B-1----:R-:W-:Y:S01]  /*a460*/  NOP ;  /* 0x0000000000007918 */ /* 0x002fe20000000000 */
.L_x_78:
[----:B------:R-:W-:Y:S05]  /*a470*/  BSYNC B0 ;  /* 0x0000000000007941 */ /* 0x000fea0003800000 */
.L_x_77:
[----:B------:R-:W-:Y:S04]  /*a480*/  BSSY B0, `(.L_x_82) ;  /* 0x0000033000007945 */ /* 0x000fe80003800000 */
[----:B------:R-:W-:Y:S05]  /*a490*/  @!P3 BRA `(.L_x_83) ;  /* 0x0000000000c4b947 */ /* 0x000fea0003800000 */
[----:B------:R-:W1:Y:S01]  /*a4a0*/  S2R R6, SR_CgaCtaId ;  /* 0x0000000000067919 */ /* 0x000e620000008800 */
[----:B------:R-:W-:-:S04]  /*a4b0*/  MOV R5, 0x400 ;  /* 0x0000040000057802 */ /* 0x000fc80000000f00 */
[----:B-1----:R-:W-:Y:S01]  /*a4c0*/  LEA R7, R6, R5, 0x18 ;  /* 0x0000000506077211 */ /* 0x002fe200078ec0ff */
[----:B------:R-:W-:-:S03]  /*a4d0*/  IMAD.MOV.U32 R6, RZ, RZ, 0x1 ;  /* 0x00000001ff067424 */ /* 0x000fc600078e00ff */
[----:B------:R-:W-:Y:S02]  /*a4e0*/  LEA R5, R4, R7, 0x3 ;  /* 0x0000000704057211 */ /* 0x000fe400078e18ff */
[----:B------:R-:W-:-:S04]  /*a4f0*/  SHF.L.U32 R6, R6, 0x1f, RZ ;  /* 0x0000001f06067819 */ /* 0x000fc800000006ff */
[----:B------:R-:W1:Y:S02]  /*a500*/  SYNCS.PHASECHK.TRANS64.TRYWAIT P0, [R5+URZ+0x15060], R6 ;  /* 0x01506006050075a7 */ /* 0x000e64000800017f */
[----:B-1----:R-:W-:Y:S05]  /*a510*/  @!P0 BRA `(.L_x_84) ;  /* 0x0000001000008947 */ /* 0x002fea0003800000 */
.L_x_113:
        /* <DEDUP_REMOVED lines=8> */
.L_x_85:
[----:B------:R-:W-:-:S04]  /*a5a0*/  LOP3.LUT P0, RZ, R0, 0x1f, RZ, 0xc0, !PT ;  /* 0x0000001f00ff7812 */ /* 0x000fc8000780c0ff */
[----:B------:R-:W-:-:S13]  /*a5b0*/  PLOP3.LUT P0, PT, P0, P2, PT, 0x2a, 0x0 ;  /* 0x000000000000781c */ /* 0x000fda0000704572 */
[----:B------:R-:W-:Y:S05]  /*a5c0*/  @P0 BRA `(.L_x_86) ;  /* 0x0000000000040947 */ /* 0x000fea0003800000 */
[----:B------:R-:W-:Y:S01]  /*a5d0*/  BPT.TRAP 0x1 ;  /* 0x000000040000795c */ /* 0x000fe20000300000 */
.L_x_86:
[----:B------:R-:W-:Y:S01]  /*a5e0*/  R2UR UR32, R4 ;  /* 0x00000000042072ca */ /* 0x000fe200000e0000 */
[----:B------:R-:W-:Y:S01]  /*a5f0*/  ULDC.64 UR6, c[0x0][0x198] ;  /* 0x0000660000067ab9 */ /* 0x000fe20000000a00 */
[----:B------:R-:W-:Y:S01]  /*a600*/  R2UR UR5, R7 ;  /* 0x00000000070572ca */ /* 0x000fe200000e0000 */
[----:B------:R-:W-:Y:S01]  /*a610*/  UIADD3 UR6, UP0, UR6, 0xf0, URZ ;  /* 0x000000f006067890 */ /* 0x000fe2000ff1e03f */
[----:B------:R-:W-:Y:S01]  /*a620*/  R2UR UR35, R8 ;  /* 0x00000000082372ca */ /* 0x000fe200000e0000 */
[----:B------:R-:W-:Y:S01]  /*a630*/  UMOV UR8, 0x0 ;  /* 0x0000000000087882 */ /* 0x000fe20000000000 */
[----:B------:R-:W-:Y:S01]  /*a640*/  R2UR UR33, R5 ;  /* 0x00000000052172ca */ /* 0x000fe200000e0000 */
[----:B------:R-:W-:Y:S01]  /*a650*/  UIADD3.X UR7, URZ, UR7, URZ, UP0, !UPT ;  /* 0x000000073f077290 */ /* 0x000fe200087fe43f */
[----:B------:R-:W-:Y:S01]  /*a660*/  UMOV UR9, 0x10000000 ;  /* 0x1000000000097882 */ /* 0x000fe20000000000 */
[----:B------:R-:W-:Y:S01]  /*a670*/  UMOV UR34, URZ ;  /* 0x0000003f00227c82 */ /* 0x000fe20008000000 */
[----:B------:R-:W-:Y:S01]  /*a680*/  UMOV UR36, UR20 ;  /* 0x0000001400247c82 */ /* 0x000fe20008000000 */
[----:B------:R-:W-:Y:S01]  /*a690*/  UMOV UR37, UR21 ;  /* 0x0000001500257c82 */ /* 0x000fe20008000000 */
[----:B------:R-:W-:Y:S01]  /*a6a0*/  UMOV UR26, 0x40 ;  /* 0x00000040001a7882 */ /* 0x000fe20000000000 */
[----:B------:R-:W-:-:S02]  /*a6b0*/  UMOV UR28, UR20 ;  /* 0x00000014001c7c82 */ /* 0x000fc40008000000 */
[----:B------:R-:W-:Y:S02]  /*a6c0*/  UIMAD UR32, UR32, 0x3000, UR5 ;  /* 0x00003000202078a4 */ /* 0x000fe4000f8e0205 */
[----:B------:R-:W-:Y:S02]  /*a6d0*/  UIADD3 UR35, UR11, UR35, URZ ;  /* 0x000000230b237290 */ /* 0x000fe4000fffe03f */
[----:B------:R-:W-:Y:S02]  /*a6e0*/  UIADD3 UR33, UR33, 0x15050, URZ ;  /* 0x0001505021217890 */ /* 0x000fe4000fffe03f */
[----:B------:R-:W-:Y:S02]  /*a6f0*/  UIADD3 UR24, UR32, 0x1000, URZ ;  /* 0x0000100020187890 */ /* 0x000fe4000fffe03f */
[----:B------:R-:W-:Y:S01]  /*a700*/  UIADD3 UR16, UR32, 0x2000, URZ ;  /* 0x0000200020107890 */ /* 0x000fe2000fffe03f */
[----:B------:R-:W-:Y:S02]  /*a710*/  UMOV UR29, UR21 ;  /* 0x00000015001d7c82 */ /* 0x000fe40008000000 */
[----:B------:R-:W-:Y:S01]  /*a720*/  UMOV UR25, UR33 ;  /* 0x0000002100197c82 */ /* 0x000fe20008000000 */
[----:B------:R-:W-:Y:S01]  /*a730*/  UMOV UR27, UR35 ;  /* 0x00000023001b7c82 */ /* 0x000fe20008000000 */
[----:B------:R-:W-:Y:S01]  /*a740*/  UMOV UR18, 0x80 ;  /* 0x0000008000127882 */ /* 0x000fe20000000000 */
[----:B------:R-:W-:Y:S01]  /*a750*/  UMOV UR17, UR33 ;  /* 0x0000002100117c82 */ /* 0x000fe20008000000 */
[----:B------:R1:W-:Y:S01]  /*a760*/  UTMALDG.4D [UR32], [UR6], desc[UR8] ;  /* 0x00000820060075b4 */ /* 0x0003e20008019000 */
[----:B------:R-:W-:Y:S01]  /*a770*/  UMOV UR19, UR35 ;  /* 0x0000002300137c82 */ /* 0x000fe20008000000 */
[----:B------:R1:W-:Y:S01]  /*a780*/  UTMALDG.4D [UR24], [UR6], desc[UR8] ;  /* 0x00000818060075b4 */ /* 0x0003e20008019000 */
[----:B------:R1:W-:Y:S02]  /*a790*/  UTMALDG.4D [UR16], [UR6], desc[UR8] ;  /* 0x00000810060075b4 */ /* 0x0003e40008019000 */
[----:B-1----:R-:W-:Y:S01]  /*a7a0*/  NOP ;  /* 0x0000000000007918 */ /* 0x002fe20000000000 */
.L_x_83:
[----:B------:R-:W-:Y:S05]  /*a7b0*/  BSYNC B0 ;  /* 0x0000000000007941 */ /* 0x000fea0003800000 */
.L_x_82:
[----:B------:R-:W-:Y:S01]  /*a7c0*/  BSSY B0, `(.L_x_87) ;  /* 0x0000027000007945 */ /* 0x000fe20003800000 */
[----:B------:R-:W-:-:S03]  /*a7d0*/  MOV R8, RZ ;  /* 0x000000ff00087202 */ /* 0x000fc60000000f00 */
[----:B------:R-:W-:Y:S05]  /*a7e0*/  @!P4 BRA `(.L_x_88) ;  /* 0x000000000090c947 */ /* 0x000fea0003800000 */
[----:B------:R-:W1:Y:S01]  /*a7f0*/  S2R R5, SR_CgaCtaId ;  /* 0x0000000000057919 */ /* 0x000e620000008800 */
[----:B------:R-:W-:Y:S01]  /*a800*/  MOV R4, 0x400 ;  /* 0x0000040000047802 */ /* 0x000fe20000000f00 */
[----:B------:R-:W-:-:S05]  /*a810*/  IMAD.MOV.U32 R7, RZ, RZ, 0x1 ;  /* 0x00000001ff077424 */ /* 0x000fca00078e00ff */
[----:B------:R-:W-:Y:S02]  /*a820*/  SHF.L.U32 R7, R7, 0x1f, RZ ;  /* 0x0000001f07077819 */ /* 0x000fe400000006ff */
[----:B-1----:R-:W-:-:S04]  /*a830*/  LEA R5, R5, R4, 0x18 ;  /* 0x0000000405057211 */ /* 0x002fc800078ec0ff */
[----:B------:R-:W-:-:S04]  /*a840*/  LEA R4, R2, R5, 0x3 ;  /* 0x0000000502047211 */ /* 0x000fc800078e18ff */
[----:B------:R-:W1:Y:S02]  /*a850*/  SYNCS.PHASECHK.TRANS64.TRYWAIT P0, [R4+URZ+0x15028], R7 ;  /* 0x01502807040075a7 */ /* 0x000e64000800017f */
[----:B-1----:R-:W-:Y:S05]  /*a860*/  @!P0 BRA `(.L_x_89) ;  /* 0x0000000c00408947 */ /* 0x002fea0003800000 */
.L_x_114:
        /* <DEDUP_REMOVED lines=8> */
.L_x_90:
[----:B------:R-:W-:-:S04]  /*a8f0*/  LOP3.LUT P0, RZ, R0, 0x1f, RZ, 0xc0, !PT ;  /* 0x0000001f00ff7812 */ /* 0x000fc8000780c0ff */
[----:B------:R-:W-:-:S13]  /*a900*/  PLOP3.LUT P0, PT, P0, P2, PT, 0x2a, 0x0 ;  /* 0x000000000000781c */ /* 0x000fda0000704572 */
[----:B------:R-:W-:Y:S05]  /*a910*/  @P0 BRA `(.L_x_91) ;  /* 0x0000000000040947 */ /* 0x000fea0003800000 */
[----:B------:R-:W-:Y:S01]  /*a920*/  BPT.TRAP 0x1 ;  /* 0x000000040000795c */ /* 0x000fe20000300000 */
.L_x_91:
[----:B------:R-:W-:Y:S01]  /*a930*/  IMAD R5, R2, 0x3000, R5 ;  /* 0x0000300002057824 */ /* 0x000fe200078e0205 */
[----:B------:R-:W-:Y:S01]  /*a940*/  R2UR UR17, R4 ;  /* 0x00000000041172ca */ /* 0x000fe200000e0000 */
[----:B------:R-:W-:Y:S01]  /*a950*/  ULDC.64 UR6, c[0x0][0x198] ;  /* 0x0000660000067ab9 */ /* 0x000fe20000000a00 */
[----:B------:R-:W-:Y:S01]  /*a960*/  UMOV UR8, 0x0 ;  /* 0x0000000000087882 */ /* 0x000fe20000000000 */
[----:B------:R-:W-:Y:S01]  /*a970*/  UIADD3 UR6, UP0, UR6, 0x2f0, URZ ;  /* 0x000002f006067890 */ /* 0x000fe2000ff1e03f */
[----:B------:R-:W-:Y:S01]  /*a980*/  R2UR UR16, R5 ;  /* 0x00000000051072ca */ /* 0x000fe200000e0000 */
[----:B------:R-:W-:Y:S01]  /*a990*/  UMOV UR9, 0x10000000 ;  /* 0x1000000000097882 */ /* 0x000fe20000000000 */
[----:B------:R-:W-:Y:S01]  /*a9a0*/  UMOV UR18, URZ ;  /* 0x0000003f00127c82 */ /* 0x000fe20008000000 */
[----:B------:R-:W-:Y:S01]  /*a9b0*/  UIADD3.X UR7, URZ, UR7, URZ, UP0, !UPT ;  /* 0x000000073f077290 */ /* 0x000fe200087fe43f */
[----:B------:R-:W-:Y:S01]  /*a9c0*/  IADD3 R2, R2, 0x1, RZ ;  /* 0x0000000102027810 */ /* 0x000fe20007ffe0ff */
[----:B------:R-:W-:Y:S01]  /*a9d0*/  UMOV UR19, URZ ;  /* 0x0000003f00137c82 */ /* 0x000fe20008000000 */
[----:B------:R-:W-:-:S03]  /*a9e0*/  IMAD.MOV.U32 R8, RZ, RZ, 0x1 ;  /* 0x00000001ff087424 */ /* 0x000fc600078e00ff */
[----:B------:R-:W-:-:S04]  /*a9f0*/  UIADD3 UR17, UR17, 0x15000, URZ ;  /* 0x0001500011117890 */ /* 0x000fc8000fffe03f */
[----:B------:R-:W-:-:S09]  /*aa00*/  UIADD3 UR16, UR16, 0x6000, URZ ;  /* 0x0000600010107890 */ /* 0x000fd2000fffe03f */
[----:B------:R1:W-:Y:S02]  /*aa10*/  UTMALDG.4D [UR16], [UR6], desc[UR8] ;  /* 0x00000810060075b4 */ /* 0x0003e40008019000 */
[----:B-1----:R-:W-:Y:S01]  /*aa20*/  NOP ;  /* 0x0000000000007918 */ /* 0x002fe20000000000 */
.L_x_88:
[----:B------:R-:W-:Y:S05]  /*aa30*/  BSYNC B0 ;  /* 0x0000000000007941 */ /* 0x000fea0003800000 */
.L_x_87:
[----:B------:R-:W-:-:S13]  /*aa40*/  ISETP.GE.AND P0, PT, R3, 0x41, PT ;  /* 0x000000410300780c */ /* 0x000fda0003f06270 */
[----:B------:R-:W-:Y:S05]  /*aa50*/  @!P0 EXIT ;  /* 0x000000000000894d */ /* 0x000fea0003800000 */
[----:B------:R-:W-:Y:S01]  /*aa60*/  IADD3 R3, R3, 0x3f, RZ ;  /* 0x0000003f03037810 */ /* 0x000fe20007ffe0ff */
[----:B------:R-:W-:Y:S01]  /*aa70*/  BSSY B0, `(.L_x_92) ;  /* 0x0000069000007945 */ /* 0x000fe20003800000 */
[----:B------:R-:W-:Y:S02]  /*aa80*/  LOP3.LUT P0, RZ, R0, 0x1f, RZ, 0xc0, !PT ;  /* 0x0000001f00ff7812 */ /* 0x000fe4000780c0ff */
[----:B------:R-:W-:Y:S02]  /*aa90*/  SHF.R.S32.HI R0, RZ, 0x1f, R3 ;  /* 0x0000001fff007819 */ /* 0x000fe40000011403 */
[----:B------:R-:W-:Y:S02]  /*aaa0*/  PLOP3.LUT P0, PT, P0, P2, PT, 0x2a, 0x0 ;  /* 0x000000000000781c */ /* 0x000fe40000704572 */
[----:B------:R-:W-:Y:S01]  /*aab0*/  LEA.HI R0, R0, R3, RZ, 0x6 ;  /* 0x0000000300007211 */ /* 0x000fe200078f30ff */
[----:B------:R-:W-:-:S03]  /*aac0*/  IMAD.U32 R3, RZ, RZ, UR4 ;  /* 0x00000004ff037e24 */ /* 0x000fc6000f8e00ff */
[----:B------:R-:W-:Y:S02]  /*aad0*/  SHF.R.S32.HI R4, RZ, 0x6, R0 ;  /* 0x00000006ff047819 */ /* 0x000fe40000011400 */
[----:B------:R-:W-:Y:S01]  /*aae0*/  LOP3.LUT R0, R3, 0x2, RZ, 0xfc, !PT ;  /* 0x0000000203007812 */ /* 0x000fe200078efcff */
[----:B------:R-:W-:Y:S01]  /*aaf0*/  IMAD.MOV.U32 R3, RZ, RZ, 0x1 ;  /* 0x00000001ff037424 */ /* 0x000fe200078e00ff */
[----:B------:R-:W-:-:S07]  /*ab00*/  SHF.L.U32 R4, R4, 0x1, RZ ;  /* 0x0000000104047819 */ /* 0x000fce00000006ff */
.L_x_103:
[----:B------:R-:W-:Y:S04]  /*ab10*/  BSSY B1, `(.L_x_93) ;  /* 0x0000033000017945 */ /* 0x000fe80003800000 */
[----:B------:R-:W-:Y:S05]  /*ab20*/  @!P3 BRA `(.L_x_94) ;  /* 0x0000000000c4b947 */ /* 0x000fea0003800000 */
[----:B------:R-:W1:Y:S01]  /*ab30*/  S2R R6, SR_CgaCtaId ;  /* 0x0000000000067919 */ /* 0x000e620000008800 */
[----:B------:R-:W-:-:S04]  /*ab40*/  MOV R5, 0x400 ;  /* 0x0000040000057802 */ /* 0x000fc80000000f00 */
[----:B-1----:R-:W-:Y:S02]  /*ab50*/  LEA R7, R6, R5, 0x18 ;  /* 0x0000000506077211 */ /* 0x002fe400078ec0ff */
[----:B------:R-:W-:Y:S02]  /*ab60*/  SHF.L.U32 R5, R3, 0x1f, RZ ;  /* 0x0000001f03057819 */ /* 0x000fe400000006ff */
[----:B------:R-:W-:-:S04]  /*ab70*/  LEA R6, R2, R7, 0x3 ;  /* 0x0000000702067211 */ /* 0x000fc800078e18ff */
[----:B------:R-:W1:Y:S02]  /*ab80*/  SYNCS.PHASECHK.TRANS64.TRYWAIT P4, [R6+URZ+0x15028], R5 ;  /* 0x01502805060075a7 */ /* 0x000e64000808017f */
[----:B-1----:R-:W-:Y:S05]  /*ab90*/  @!P4 BRA `(.L_x_95) ;  /* 0x000000080088c947 */ /* 0x002fea0003800000 */
.L_x_115:
[----:B-1----:R-:W-:-:S04]  /*aba0*/  @P2 IMAD.MOV.U32 R5, RZ, RZ, 0x3000 ;  /* 0x00003000ff052424 */ /* 0x002fc800078e00ff */
[----:B------:R1:W-:Y:S02]  /*abb0*/  @P2 SYNCS.ARRIVE.TRANS64 RZ, [R6+URZ+0x15000], R5 ;  /* 0x0150000506ff29a7 */ /* 0x0003e4000800003f */
[----:B-1----:R-:W-:-:S04]  /*abc0*/  PRMT R5, R0, 0x9910, RZ ;  /* 0x0000991000057816 */ /* 0x002fc800000000ff */
[----:B------:R-:W-:-:S13]  /*abd0*/  ISETP.NE.AND P4, PT, R5, 0x2, PT ;  /* 0x000000020500780c */ /* 0x000fda0003f85270 */
[----:B------:R-:W-:Y:S05]  /*abe0*/  @P4 BRA `(.L_x_96) ;  /* 0x0000000000044947 */ /* 0x000fea0003800000 */
[----:B------:R-:W-:Y:S01]  /*abf0*/  BPT.TRAP 0x1 ;  /* 0x000000040000795c */ /* 0x000fe20000300000 */
.L_x_96:
[----:B------:R-:W-:Y:S05]  /*ac00*/  @P0 BRA `(.L_x_97) ;  /* 0x0000000000040947 */ /* 0x000fea0003800000 */
[----:B------:R-:W-:Y:S01]  /*ac10*/  BPT.TRAP 0x1 ;  /* 0x000000040000795c */ /* 0x000fe20000300000 */
.L_x_97:
[----:B------:R-:W-:Y:S01]  /*ac20*/  IMAD R7, R2, 0x3000, R7 ;  /* 0x0000300002077824 */ /* 0x000fe200078e0207 */
[----:B------:R-:W-:Y:S01]  /*ac30*/  R2UR UR17, R6 ;  /* 0x00000000061172ca */ /* 0x000fe200000e0000 */
[----:B------:R-:W-:Y:S01]  /*ac40*/  ULDC.64 UR6, c[0x0][0x198] ;  /* 0x0000660000067ab9 */ /* 0x000fe20000000a00 */
[----:B------:R-:W-:Y:S01]  /*ac50*/  R2UR UR19, R8 ;  /* 0x00000000081372ca */ /* 0x000fe200000e0000 */
[----:B------:R-:W-:Y:S01]  /*ac60*/  UIADD3 UR6, UP0, UR6, 0x1f0, URZ ;  /* 0x000001f006067890 */ /* 0x000fe2000ff1e03f */
[----:B------:R-:W-:Y:S01]  /*ac70*/  R2UR UR24, R7 ;  /* 0x00000000071872ca */ /* 0x000fe200000e0000 */
[----:B------:R-:W-:Y:S01]  /*ac80*/  UMOV UR8, 0x0 ;  /* 0x0000000000087882 */ /* 0x000fe20000000000 */
[----:B------:R-:W-:Y:S01]  /*ac90*/  UMOV UR9, 0x10000000 ;  /* 0x1000000000097882 */ /* 0x000fe20000000000 */
[----:B------:R-:W-:Y:S01]  /*aca0*/  UIADD3.X UR7, URZ, UR7, URZ, UP0, !UPT ;  /* 0x000000073f077290 */ /* 0x000fe200087fe43f */
[----:B------:R-:W-:Y:S01]  /*acb0*/  IADD3 R5, R2, 0x1, RZ ;  /* 0x0000000102057810 */ /* 0x000fe20007ffe0ff */
[----:B------:R-:W-:Y:S01]  /*acc0*/  UMOV UR18, URZ ;  /* 0x0000003f00127c82 */ /* 0x000fe20008000000 */
[----:B------:R-:W-:Y:S01]  /*acd0*/  UMOV UR34, 0x40 ;  /* 0x0000004000227882 */ /* 0x000fe20000000000 */
[----:B------:R-:W-:Y:S01]  /*ace0*/  UMOV UR36, UR20 ;  /* 0x0000001400247c82 */ /* 0x000fe20008000000 */
[----:B------:R-:W-:Y:S01]  /*acf0*/  UMOV UR37, UR21 ;  /* 0x0000001500257c82 */ /* 0x000fe20008000000 */
[----:B------:R-:W-:Y:S01]  /*ad00*/  UIADD3 UR17, UR17, 0x15000, URZ ;  /* 0x0001500011117890 */ /* 0x000fe2000fffe03f */
[----:B------:R-:W-:Y:S01]  /*ad10*/  ISETP.NE.AND P4, PT, R5, 0x5, PT ;  /* 0x000000050500780c */ /* 0x000fe20003f85270 */
[----:B------:R-:W-:-:S02]  /*ad20*/  USHF.L.U32 UR19, UR19, 0x6, URZ ;  /* 0x0000000613137899 */ /* 0x000fc4000800063f */
[----:B------:R-:W-:Y:S01]  /*ad30*/  UIADD3 UR16, UR24, 0x6000, URZ ;  /* 0x0000600018107890 */ /* 0x000fe2000fffe03f */
[----:B------:R-:W-:Y:S01]  /*ad40*/  SEL R2, RZ, 0x1, P4 ;  /* 0x00000001ff027807 */ /* 0x000fe20002000000 */
[----:B------:R-:W-:Y:S02]  /*ad50*/  UIADD3 UR32, UR24, 0x7000, URZ ;  /* 0x0000700018207890 */ /* 0x000fe4000fffe03f */
[----:B------:R-:W-:Y:S01]  /*ad60*/  UIADD3 UR24, UR24, 0x8000, URZ ;  /* 0x0000800018187890 */ /* 0x000fe2000fffe03f */
[----:B------:R-:W-:Y:S01]  /*ad70*/  LOP3.LUT R3, R3, R2, RZ, 0x3c, !PT ;  /* 0x0000000203037212 */ /* 0x000fe200078e3cff */
[----:B------:R-:W-:Y:S01]  /*ad80*/  UMOV UR33, UR17 ;  /* 0x0000001100217c82 */ /* 0x000fe20008000000 */
[----:B------:R-:W-:Y:S01]  /*ad90*/  UMOV UR35, UR19 ;  /* 0x0000001300237c82 */ /* 0x000fe20008000000 */
[----:B------:R-:W-:Y:S01]  /*ada0*/  UMOV UR26, 0x80 ;  /* 0x00000080001a7882 */ /* 0x000fe20000000000 */
[----:B------:R-:W-:Y:S01]  /*adb0*/  UMOV UR28, UR20 ;  /* 0x00000014001c7c82 */ /* 0x000fe20008000000 */
[----:B------:R-:W-:Y:S01]  /*adc0*/  UMOV UR29, UR21 ;  /* 0x00000015001d7c82 */ /* 0x000fe20008000000 */
[----:B------:R-:W-:Y:S01]  /*add0*/  UMOV UR25, UR17 ;  /* 0x0000001100197c82 */ /* 0x000fe20008000000 */
[----:B------:R-:W-:Y:S01]  /*ade0*/  UMOV UR27, UR19 ;  /* 0x00000013001b7c82 */ /* 0x000fe20008000000 */
[----:B------:R1:W-:Y:S01]  /*adf0*/  UTMALDG.4D [UR16], [UR6], desc[UR8] ;  /* 0x00000810060075b4 */ /* 0x0003e20008019000 */
[----:B------:R-:W-:Y:S01]  /*ae00*/  SEL R2, R5, RZ, P4 ;  /* 0x000000ff05027207 */ /* 0x000fe20002000000 */
[----:B------:R1:W-:Y:S01]  /*ae10*/  UTMALDG.4D [UR32], [UR6], desc[UR8] ;  /* 0x00000820060075b4 */ /* 0x0003e20008019000 */
[----:B------:R1:W-:Y:S02]  /*ae20*/  UTMALDG.4D [UR24], [UR6], desc[UR8] ;  /* 0x00000818060075b4 */ /* 0x0003e40008019000 */
[----:B-1----:R-:W-:-:S03]  /*ae30*/  NOP ;  /* 0x0000000000007918 */ /* 0x002fc60000000000 */
.L_x_94:
[----:B------:R-:W-:Y:S05]  /*ae40*/  BSYNC B1 ;  /* 0x0000000000017941 */ /* 0x000fea0003800000 */
.L_x_93:
[----:B------:R-:W-:Y:S01]  /*ae50*/  ISETP.LT.OR P4, PT, R4, 0x4, !P3 ;  /* 0x000000040400780c */ /* 0x000fe20005f81670 */
[----:B------:R-:W-:-:S12]  /*ae60*/  BSSY B1, `(.L_x_98) ;  /* 0x0000026000017945 */ /* 0x000fd80003800000 */
[----:B------:R-:W-:Y:S05]  /*ae70*/  @P4 BRA `(.L_x_99) ;  /* 0x0000000000904947 */ /* 0x000fea0003800000 */
[----:B------:R-:W1:Y:S01]  /*ae80*/  S2R R6, SR_CgaCtaId ;  /* 0x0000000000067919 */ /* 0x000e620000008800 */
[----:B------:R-:W-:Y:S02]  /*ae90*/  MOV R5, 0x400 ;  /* 0x0000040000057802 */ /* 0x000fe40000000f00 */
[----:B------:R-:W-:Y:S02]  /*aea0*/  SHF.L.U32 R7, R3, 0x1f, RZ ;  /* 0x0000001f03077819 */ /* 0x000fe400000006ff */
[----:B-1----:R-:W-:-:S05]  /*aeb0*/  LEA R5, R6, R5, 0x18 ;  /* 0x0000000506057211 */ /* 0x002fca00078ec0ff */
[----:B------:R-:W-:-:S04]  /*aec0*/  IMAD R6, R2, 0x8, R5 ;  /* 0x0000000802067824 */ /* 0x000fc800078e0205 */
[----:B------:R-:W1:Y:S02]  /*aed0*/  SYNCS.PHASECHK.TRANS64.TRYWAIT P4, [R6+URZ+0x15028], R7 ;  /* 0x01502807060075a7 */ /* 0x000e64000808017f */
[----:B-1----:R-:W-:Y:S05]  /*aee0*/  @!P4 BRA `(.L_x_100) ;  /* 0x0000000400c8c947 */ /* 0x002fea0003800000 */
.L_x_116:
[----:B-1----:R-:W-:-:S04]  /*aef0*/  @P1 MOV R7, 0x3000 ;  /* 0x0000300000071802 */ /* 0x002fc80000000f00 */
[----:B------:R1:W-:Y:S02]  /*af00*/  @P1 SYNCS.ARRIVE.TRANS64 RZ, [R6+URZ+0x15000], R7 ;  /* 0x0150000706ff19a7 */ /* 0x0003e4000800003f */
[----:B-1----:R-:W-:-:S04]  /*af10*/  PRMT R7, R0, 0x9910, RZ ;  /* 0x0000991000077816 */ /* 0x002fc800000000ff */
[----:B------:R-:W-:-:S13]  /*af20*/  ISETP.NE.AND P4, PT, R7, 0x2, PT ;  /* 0x000000020700780c */ /* 0x000fda0003f85270 */
[----:B------:R-:W-:Y:S05]  /*af30*/  @P4 BRA `(.L_x_101) ;  /* 0x0000000000044947 */ /* 0x000fea0003800000 */
[----:B------:R-:W-:Y:S01]  /*af40*/  BPT.TRAP 0x1 ;  /* 0x000000040000795c */ /* 0x000fe20000300000 */
.L_x_101:
[----:B------:R-:W-:Y:S05]  /*af50*/  @P0 BRA `(.L_x_102) ;  /* 0x0000000000040947 */ /* 0x000fea0003800000 */
[----:B------:R-:W-:Y:S01]  /*af60*/  BPT.TRAP 0x1 ;  /* 0x000000040000795c */ /* 0x000fe20000300000 */
.L_x_102:
        /* <DEDUP_REMOVED lines=9> */
[----:B------:R-:W-:Y:S01]  /*b000*/  VIADD R2, R2, 0x1 ;  /* 0x0000000102027836 */ /* 0x000fe20000000000 */
[----:B------:R-:W-:Y:S01]  /*b010*/  UMOV UR19, URZ ;  /* 0x0000003f00137c82 */ /* 0x000fe20008000000 */
[----:B------:R-:W-:-:S03]  /*b020*/  IADD3 R8, R8, 0x1, RZ ;  /* 0x0000000108087810 */ /* 0x000fc60007ffe0ff */
[----:B------:R-:W-:Y:S01]  /*b030*/  UIADD3 UR17, UR17, 0x15000, URZ ;  /* 0x0001500011117890 */ /* 0x000fe2000fffe03f */
[C---:B------:R-:W-:Y:S01]  /*b040*/  ISETP.NE.AND P4, PT, R2.reuse, 0x5, PT ;  /* 0x000000050200780c */ /* 0x040fe20003f85270 */
[----:B------:R-:W-:Y:S02]  /*b050*/  USHF.L.U32 UR18, UR18, 0x6, URZ ;  /* 0x0000000612127899 */ /* 0x000fe4000800063f */
[----:B------:R-:W-:Y:S01]  /*b060*/  UIADD3 UR16, UR16, 0x6000, URZ ;  /* 0x0000600010107890 */ /* 0x000fe2000fffe03f */
[----:B------:R-:W-:Y:S02]  /*b070*/  SEL R6, RZ, 0x1, P4 ;  /* 0x00000001ff067807 */ /* 0x000fe40002000000 */
[----:B------:R-:W-:Y:S02]  /*b080*/  SEL R2, R2, RZ, P4 ;  /* 0x000000ff02027207 */ /* 0x000fe40002000000 */
[----:B------:R-:W-:-:S04]  /*b090*/  LOP3.LUT R3, R3, R6, RZ, 0x3c, !PT ;  /* 0x0000000603037212 */ /* 0x000fc800078e3cff */
[----:B------:R1:W-:Y:S02]  /*b0a0*/  UTMALDG.4D [UR16], [UR6], desc[UR8] ;  /* 0x00000810060075b4 */ /* 0x0003e40008019000 */
[----:B-1----:R-:W-:Y:S01]  /*b0b0*/  NOP ;  /* 0x0000000000007918 */ /* 0x002fe20000000000 */
.L_x_99:
[----:B------:R-:W-:Y:S05]  /*b0c0*/  BSYNC B1 ;  /* 0x0000000000017941 */ /* 0x000fea0003800000 */
.L_x_98:
[C---:B------:R-:W-:Y:S01]  /*b0d0*/  ISETP.GT.AND P4, PT, R4.reuse, 0x4, PT ;  /* 0x000000040400780c */ /* 0x040fe20003f84270 */
[----:B------:R-:W-:-:S12]  /*b0e0*/  VIADD R4, R4, 0xfffffffe ;  /* 0xfffffffe04047836 */ /* 0x000fd80000000000 */
[----:B------:R-:W-:Y:S05]  /*b0f0*/  @P4 BRA `(.L_x_103) ;  /* 0xfffffff800844947 */ /* 0x000fea000383ffff */
[----:B------:R-:W-:Y:S05]  /*b100*/  BSYNC B0 ;  /* 0x0000000000007941 */ /* 0x000fea0003800000 */
.L_x_92:
[----:B------:R-:W-:Y:S05]  /*b110*/  EXIT ;  /* 0x000000000000794d */ /* 0x000fea0003800000 */
.L_x_15:
[----:B--2---:R-:W-:-:S04]  /*b120*/  MOV R3, UR8 ;  /* 0x0000000800037c02 */ /* 0x004fc80008000f00 */
[----:B------:R2:W3:Y:S03]  /*b130*/  SYNCS.PHASECHK.TRANS64.TRYWAIT P1, [R3+URZ+0x15050], R4 ;  /* 0x01505004030075a7 */ /* 0x0004e6000802017f */
[----:B---3--:R-:W-:Y:S05]  /*b140*/  @!P1 NANOSLEEP.SYNCS 0x989680 ;  /* 0x009896800000995d */ /* 0x008fea0003900000 */
[----:B------:R-:W3:Y:S02]  /*b150*/  @!P1 SYNCS.PHASECHK.TRANS64 P1, [R3+URZ+0x15050], R4 ;  /* 0x01505004030095a7 */ /* 0x000ee4000802007f */
[----:B---3--:R-:W-:Y:S05]  /*b160*/  @!P1 BRA `(.L_x_15) ;  /* 0xfffffffc00ec9947 */ /* 0x008fea000383ffff */
[----:B------:R-:W-:Y:S05]  /*b170*/  BRA `(.L_x_104) ;  /* 0xffffff5c00147947 */ /* 0x000fea000383ffff */
.L_x_17:
[----:B---3--:R-:W-:-:S04]  /*b180*/  IMAD.U32 R2, RZ, RZ, UR36 ;  /* 0x00000024ff027e24 */ /* 0x008fc8000f8e00ff */
[----:B------:R3:W4:Y:S03]  /*b190*/  SYNCS.PHASECHK.TRANS64.TRYWAIT P1, [R2+URZ+0x15000], R9 ;  /* 0x01500009020075a7 */ /* 0x000726000802017f */
[----:B----4-:R-:W-:Y:S05]  /*b1a0*/  @!P1 NANOSLEEP.SYNCS 0x989680 ;  /* 0x009896800000995d */ /* 0x010fea0003900000 */
[----:B------:R-:W4:Y:S02]  /*b1b0*/  @!P1 SYNCS.PHASECHK.TRANS64 P1, [R2+URZ+0x15000], R9 ;  /* 0x01500009020095a7 */ /* 0x000f24000802007f */
[----:B----4-:R-:W-:Y:S05]  /*b1c0*/  @!P1 BRA `(.L_x_17) ;  /* 0xfffffffc00ec9947 */ /* 0x010fea000383ffff */
[----:B------:R-:W-:Y:S05]  /*b1d0*/  BRA `(.L_x_105) ;  /* 0xffffff5c001c7947 */ /* 0x000fea000383ffff */
.L_x_18:
[----:B--2---:R-:W-:-:S04]  /*b1e0*/  MOV R3, UR32 ;  /* 0x0000002000037c02 */ /* 0x004fc80008000f00 */
[----:B------:R2:W3:Y:S03]  /*b1f0*/  SYNCS.PHASECHK.TRANS64.TRYWAIT P1, [R3+URZ+-0x8], R2 ;  /* 0xfffff802030075a7 */ /* 0x0004e6000802017f */
[----:B---3--:R-:W-:Y:S05]  /*b200*/  @!P1 NANOSLEEP.SYNCS 0x989680 ;  /* 0x009896800000995d */ /* 0x008fea0003900000 */
[----:B------:R-:W3:Y:S02]  /*b210*/  @!P1 SYNCS.PHASECHK.TRANS64 P1, [R3+URZ+-0x8], R2 ;  /* 0xfffff802030095a7 */ /* 0x000ee4000802007f */
[----:B---3--:R-:W-:Y:S05]  /*b220*/  @!P1 BRA `(.L_x_18) ;  /* 0xfffffffc00ec9947 */ /* 0x008fea000383ffff */
[----:B------:R-:W-:Y:S05]  /*b230*/  BRA `(.L_x_106) ;  /* 0xffffff5c00187947 */ /* 0x000fea000383ffff */
.L_x_20:
[----:B-1----:R-:W-:-:S04]  /*b240*/  IMAD.U32 R16, RZ, RZ, UR36 ;  /* 0x00000024ff107e24 */ /* 0x002fc8000f8e00ff */
[----:B------:R1:W2:Y:S03]  /*b250*/  SYNCS.PHASECHK.TRANS64.TRYWAIT P2, [R16+URZ+0x15008], R9 ;  /* 0x01500809100075a7 */ /* 0x0002a6000804017f */
[----:B--2---:R-:W-:Y:S05]  /*b260*/  @!P2 NANOSLEEP.SYNCS 0x989680 ;  /* 0x009896800000a95d */ /* 0x004fea0003900000 */
[----:B------:R-:W2:Y:S02]  /*b270*/  @!P2 SYNCS.PHASECHK.TRANS64 P2, [R16+URZ+0x15008], R9 ;  /* 0x015008091000a5a7 */ /* 0x000ea4000804007f */
[----:B--2---:R-:W-:Y:S05]  /*b280*/  @!P2 BRA `(.L_x_20) ;  /* 0xfffffffc00eca947 */ /* 0x004fea000383ffff */
[----:B------:R-:W-:Y:S05]  /*b290*/  BRA `(.L_x_107) ;  /* 0xffffff7800bc7947 */ /* 0x000fea000383ffff */
.L_x_25:
[----:B-1----:R-:W-:-:S04]  /*b2a0*/  MOV R6, UR7 ;  /* 0x0000000700067c02 */ /* 0x002fc80008000f00 */
[----:B------:R1:W2:Y:S03]  /*b2b0*/  SYNCS.PHASECHK.TRANS64.TRYWAIT P3, [R6+URZ+0x15000], R3 ;  /* 0x01500003060075a7 */ /* 0x0002a6000806017f */
[----:B--2---:R-:W-:Y:S05]  /*b2c0*/  @!P3 NANOSLEEP.SYNCS 0x989680 ;  /* 0x009896800000b95d */ /* 0x004fea0003900000 */
[----:B------:R-:W2:Y:S02]  /*b2d0*/  @!P3 SYNCS.PHASECHK.TRANS64 P3, [R6+URZ+0x15000], R3 ;  /* 0x015000030600b5a7 */ /* 0x000ea4000806007f */
[----:B--2---:R-:W-:Y:S05]  /*b2e0*/  @!P3 BRA `(.L_x_25) ;  /* 0xfffffffc00ecb947 */ /* 0x004fea000383ffff */
[----:B------:R-:W-:Y:S05]  /*b2f0*/  BRA `(.L_x_108) ;  /* 0xffffff7c004c7947 */ /* 0x000fea000383ffff */
.L_x_29:
[----:B-1----:R-:W-:-:S04]  /*b300*/  IMAD.U32 R11, RZ, RZ, UR5 ;  /* 0x00000005ff0b7e24 */ /* 0x002fc8000f8e00ff */
[----:B------:R1:W2:Y:S03]  /*b310*/  SYNCS.PHASECHK.TRANS64.TRYWAIT P3, [R11+URZ+0x15000], R16 ;  /* 0x015000100b0075a7 */ /* 0x0002a6000806017f */
[----:B--2---:R-:W-:Y:S05]  /*b320*/  @!P3 NANOSLEEP.SYNCS 0x989680 ;  /* 0x009896800000b95d */ /* 0x004fea0003900000 */
[----:B------:R-:W2:Y:S02]  /*b330*/  @!P3 SYNCS.PHASECHK.TRANS64 P3, [R11+URZ+0x15000], R16 ;  /* 0x015000100b00b5a7 */ /* 0x000ea4000806007f */
[----:B--2---:R-:W-:Y:S05]  /*b340*/  @!P3 BRA `(.L_x_29) ;  /* 0xfffffffc00ecb947 */ /* 0x004fea000383ffff */
[----:B------:R-:W-:Y:S05]  /*b350*/  BRA `(.L_x_28) ;  /* 0xffffff9c00487947 */ /* 0x000fea000383ffff */
.L_x_37:
[----:B-1----:R-:W-:-:S04]  /*b360*/  MOV R6, UR10 ;  /* 0x0000000a00067c02 */ /* 0x002fc80008000f00 */
[----:B------:R1:W2:Y:S03]  /*b370*/  SYNCS.PHASECHK.TRANS64.TRYWAIT P3, [R6+URZ+0x15000], R3 ;  /* 0x01500003060075a7 */ /* 0x0002a6000806017f */
[----:B--2---:R-:W-:Y:S05]  /*b380*/  @!P3 NANOSLEEP.SYNCS 0x989680 ;  /* 0x009896800000b95d */ /* 0x004fea0003900000 */
[----:B------:R-:W2:Y:S02]  /*b390*/  @!P3 SYNCS.PHASECHK.TRANS64 P3, [R6+URZ+0x15000], R3 ;  /* 0x015000030600b5a7 */ /* 0x000ea4000806007f */
[----:B--2---:R-:W-:Y:S05]  /*b3a0*/  @!P3 BRA `(.L_x_37) ;  /* 0xfffffffc00ecb947 */ /* 0x004fea000383ffff */
[----:B------:R-:W-:Y:S05]  /*b3b0*/  BRA `(.L_x_109) ;  /* 0xffffffa0000c7947 */ /* 0x000fea000383ffff */
.L_x_41:
[----:B-1----:R-:W-:-:S04]  /*b3c0*/  IMAD.U32 R11, RZ, RZ, UR5 ;  /* 0x00000005ff0b7e24 */ /* 0x002fc8000f8e00ff */
[----:B------:R1:W2:Y:S03]  /*b3d0*/  SYNCS.PHASECHK.TRANS64.TRYWAIT P3, [R11+URZ+0x15000], R10 ;  /* 0x0150000a0b0075a7 */ /* 0x0002a6000806017f */
[----:B--2---:R-:W-:Y:S05]  /*b3e0*/  @!P3 NANOSLEEP.SYNCS 0x989680 ;  /* 0x009896800000b95d */ /* 0x004fea0003900000 */
[----:B------:R-:W2:Y:S02]  /*b3f0*/  @!P3 SYNCS.PHASECHK.TRANS64 P3, [R11+URZ+0x15000], R10 ;  /* 0x0150000a0b00b5a7 */ /* 0x000ea4000806007f */
[----:B--2---:R-:W-:Y:S05]  /*b400*/  @!P3 BRA `(.L_x_41) ;  /* 0xfffffffc00ecb947 */ /* 0x004fea000383ffff */
[----:B------:R-:W-:Y:S05]  /*b410*/  BRA `(.L_x_40) ;  /* 0xffffffc000f87947 */ /* 0x000fea000383ffff */
.L_x_57:
[----:B-1----:R-:W-:-:S04]  /*b420*/  MOV R3, UR32 ;  /* 0x0000002000037c02 */ /* 0x002fc80008000f00 */
[----:B------:R1:W2:Y:S03]  /*b430*/  SYNCS.PHASECHK.TRANS64.TRYWAIT P0, [R3+URZ+0x8], R0 ;  /* 0x00000800030075a7 */ /* 0x0002a6000800017f */
[----:B--2---:R-:W-:Y:S05]  /*b440*/  @!P0 NANOSLEEP.SYNCS 0x989680 ;  /* 0x009896800000895d */ /* 0x004fea0003900000 */
[----:B------:R-:W2:Y:S02]  /*b450*/  @!P0 SYNCS.PHASECHK.TRANS64 P0, [R3+URZ+0x8], R0 ;  /* 0x00000800030085a7 */ /* 0x000ea4000800007f */
[----:B--2---:R-:W-:Y:S05]  /*b460*/  @!P0 BRA `(.L_x_57) ;  /* 0xfffffffc00ec8947 */ /* 0x004fea000383ffff */
[----:B------:R-:W-:Y:S05]  /*b470*/  BRA `(.L_x_110) ;  /* 0xffffffcc00a47947 */ /* 0x000fea000383ffff */
.L_x_74:
[----:B--2---:R2:W4:Y:S02]  /*b480*/  SYNCS.PHASECHK.TRANS64.TRYWAIT P0, [R4+URZ+0x15060], R3 ;  /* 0x01506003040075a7 */ /* 0x004524000800017f */
[----:B----4-:R-:W-:Y:S05]  /*b490*/  @!P0 NANOSLEEP.SYNCS 0x989680 ;  /* 0x009896800000895d */ /* 0x010fea0003900000 */
[----:B------:R-:W4:Y:S02]  /*b4a0*/  @!P0 SYNCS.PHASECHK.TRANS64 P0, [R4+URZ+0x15060], R3 ;  /* 0x01506003040085a7 */ /* 0x000f24000800007f */
[----:B----4-:R-:W-:Y:S05]  /*b4b0*/  @!P0 BRA `(.L_x_74) ;  /* 0xfffffffc00f08947 */ /* 0x010fea000383ffff */
[----:B------:R-:W-:Y:S05]  /*b4c0*/  BRA `(.L_x_111) ;  /* 0xffffffe800847947 */ /* 0x000fea000383ffff */
.L_x_79:
[----:B-1----:R1:W2:Y:S02]  /*b4d0*/  SYNCS.PHASECHK.TRANS64.TRYWAIT P0, [R2+URZ+0x15028], R5 ;  /* 0x01502805020075a7 */ /* 0x0022a4000800017f */
[----:B--2---:R-:W-:Y:S05]  /*b4e0*/  @!P0 NANOSLEEP.SYNCS 0x989680 ;  /* 0x009896800000895d */ /* 0x004fea0003900000 */
[----:B------:R-:W2:Y:S02]  /*b4f0*/  @!P0 SYNCS.PHASECHK.TRANS64 P0, [R2+URZ+0x15028], R5 ;  /* 0x01502805020085a7 */ /* 0x000ea4000800007f */
[----:B--2---:R-:W-:Y:S05]  /*b500*/  @!P0 BRA `(.L_x_79) ;  /* 0xfffffffc00f08947 */ /* 0x004fea000383ffff */
[----:B------:R-:W-:Y:S05]  /*b510*/  BRA `(.L_x_112) ;  /* 0xffffffec00387947 */ /* 0x000fea000383ffff */
.L_x_84:
[----:B-1----:R1:W2:Y:S02]  /*b520*/  SYNCS.PHASECHK.TRANS64.TRYWAIT P0, [R5+URZ+0x15060], R6 ;  /* 0x01506006050075a7 */ /* 0x0022a4000800017f */
[----:B--2---:R-:W-:Y:S05]  /*b530*/  @!P0 NANOSLEEP.SYNCS 0x989680 ;  /* 0x009896800000895d */ /* 0x004fea0003900000 */
[----:B------:R-:W2:Y:S02]  /*b540*/  @!P0 SYNCS.PHASECHK.TRANS64 P0, [R5+URZ+0x15060], R6 ;  /* 0x01506006050085a7 */ /* 0x000ea4000800007f */
[----:B--2---:R-:W-:Y:S05]  /*b550*/  @!P0 BRA `(.L_x_84) ;  /* 0xfffffffc00f08947 */ /* 0x004fea000383ffff */
[----:B------:R-:W-:Y:S05]  /*b560*/  BRA `(.L_x_113) ;  /* 0xffffffec00ec7947 */ /* 0x000fea000383ffff */
.L_x_89:
[----:B-1----:R1:W2:Y:S02]  /*b570*/  SYNCS.PHASECHK.TRANS64.TRYWAIT P0, [R4+URZ+0x15028], R7 ;  /* 0x01502807040075a7 */ /* 0x0022a4000800017f */
[----:B--2---:R-:W-:Y:S05]  /*b580*/  @!P0 NANOSLEEP.SYNCS 0x989680 ;  /* 0x009896800000895d */ /* 0x004fea0003900000 */
[----:B------:R-:W2:Y:S02]  /*b590*/  @!P0 SYNCS.PHASECHK.TRANS64 P0, [R4+URZ+0x15028], R7 ;  /* 0x01502807040085a7 */ /* 0x000ea4000800007f */
[----:B--2---:R-:W-:Y:S05]  /*b5a0*/  @!P0 BRA `(.L_x_89) ;  /* 0xfffffffc00f08947 */ /* 0x004fea000383ffff */
[----:B------:R-:W-:Y:S05]  /*b5b0*/  BRA `(.L_x_114) ;  /* 0xfffffff000ac7947 */ /* 0x000fea000383ffff */
.L_x_95:
[----:B-1----:R1:W2:Y:S02]  /*b5c0*/  SYNCS.PHASECHK.TRANS64.TRYWAIT P4, [R6+URZ+0x15028], R5 ;  /* 0x01502805060075a7 */ /* 0x0022a4000808017f */
[----:B--2---:R-:W-:Y:S05]  /*b5d0*/  @!P4 NANOSLEEP.SYNCS 0x989680 ;  /* 0x009896800000c95d */ /* 0x004fea0003900000 */
[----:B------:R-:W2:Y:S02]  /*b5e0*/  @!P4 SYNCS.PHASECHK.TRANS64 P4, [R6+URZ+0x15028], R5 ;  /* 0x015028050600c5a7 */ /* 0x000ea4000808007f */
[----:B--2---:R-:W-:Y:S05]  /*b5f0*/  @!P4 BRA `(.L_x_95) ;  /* 0xfffffffc00f0c947 */ /* 0x004fea000383ffff */
[----:B------:R-:W-:Y:S05]  /*b600*/  BRA `(.L_x_115) ;  /* 0xfffffff400647947 */ /* 0x000fea000383ffff */
.L_x_100:
[----:B-1----:R1:W2:Y:S02]  /*b610*/  SYNCS.PHASECHK.TRANS64.TRYWAIT P4, [R6+URZ+0x15028], R7 ;  /* 0x01502807060075a7 */ /* 0x0022a4000808017f */
[----:B--2---:R-:W-:Y:S05]  /*b620*/  @!P4 NANOSLEEP.SYNCS 0x989680 ;  /* 0x009896800000c95d */ /* 0x004fea0003900000 */
[----:B------:R-:W2:Y:S02]  /*b630*/  @!P4 SYNCS.PHASECHK.TRANS64 P4, [R6+URZ+0x15028], R7 ;  /* 0x015028070600c5a7 */ /* 0x000ea4000808007f */
[----:B--2---:R-:W-:Y:S05]  /*b640*/  @!P4 BRA `(.L_x_100) ;  /* 0xfffffffc00f0c947 */ /* 0x004fea000383ffff */
[----:B------:R-:W-:Y:S05]  /*b650*/  BRA `(.L_x_116) ;  /* 0xfffffff800247947 */ /* 0x000fea000383ffff */
        .weak           $__internal_0_$__cuda_sm20_rcp_rn_f32_slowpath
        .type           $__internal_0_$__cuda_sm20_rcp_rn_f32_slowpath,@function
        .size           $__internal_0_$__cuda_sm20_rcp_rn_f32_slowpath,(.L_x_122 - $__internal_0_$__cuda_sm20_rcp_rn_f32_slowpath)
$__internal_0_$__cuda_sm20_rcp_rn_f32_slowpath:
[----:B------:R-:W-:Y:S01]  /*b660*/  IMAD.SHL.U32 R0, R2, 0x2, RZ ;  /* 0x0000000202007824 */ /* 0x000fe200078e00ff */
[----:B------:R-:W-:Y:S04]  /*b670*/  BSSY B2, `(.L_x_117) ;  /* 0x0000030000027945 */ /* 0x000fe80003800000 */
[----:B------:R-:W-:-:S04]  /*b680*/  SHF.R.U32.HI R17, RZ, 0x18, R0 ;  /* 0x00000018ff117819 */ /* 0x000fc80000011600 */
[----:B------:R-:W-:-:S13]  /*b690*/  ISETP.NE.U32.AND P0, PT, R17, RZ, PT ;  /* 0x000000ff1100720c */ /* 0x000fda0003f05070 */
[----:B------:R-:W-:Y:S05]  /*b6a0*/  @P0 BRA `(.L_x_118) ;  /* 0x0000000000280947 */ /* 0x000fea0003800000 */
[----:B------:R-:W-:-:S04]  /*b6b0*/  SHF.L.U32 R0, R2, 0x1, RZ ;  /* 0x0000000102007819 */ /* 0x000fc800000006ff */
[----:B------:R-:W-:-:S13]  /*b6c0*/  ISETP.NE.AND P0, PT, R0, RZ, PT ;  /* 0x000000ff0000720c */ /* 0x000fda0003f05270 */
[----:B------:R-:W-:Y:S01]  /*b6d0*/  @P0 FFMA R5, R2, 1.84467440737095516160e+19, RZ ;  /* 0x5f80000002050823 */ /* 0x000fe200000000ff */
[----:B------:R-:W-:Y:S08]  /*b6e0*/  @!P0 MUFU.RCP R4, R2 ;  /* 0x0000000200048308 */ /* 0x000ff00000001000 */
[----:B------:R-:W1:Y:S02]  /*b6f0*/  @P0 MUFU.RCP R0, R5 ;  /* 0x0000000500000308 */ /* 0x000e640000001000 */
[----:B-1----:R-:W-:-:S04]  /*b700*/  @P0 FFMA R7, R5, R0, -1 ;  /* 0xbf80000005070423 */ /* 0x002fc80000000000 */
[----:B------:R-:W-:-:S04]  /*b710*/  @P0 FADD.FTZ R7, -R7, -RZ ;  /* 0x800000ff07070221 */ /* 0x000fc80000010100 */
[----:B------:R-:W-:-:S04]  /*b720*/  @P0 FFMA R0, R0, R7, R0 ;  /* 0x0000000700000223 */ /* 0x000fc80000000000 */
[----:B------:R-:W-:Y:S01]  /*b730*/  @P0 FFMA R4, R0, 1.84467440737095516160e+19, RZ ;  /* 0x5f80000000040823 */ /* 0x000fe200000000ff */
[----:B------:R-:W-:Y:S06]  /*b740*/  BRA `(.L_x_119) ;  /* 0x0000000000887947 */ /* 0x000fec0003800000 */
.L_x_118:
[----:B------:R-:W-:-:S05]  /*b750*/  VIADD R18, R17, 0xffffff03 ;  /* 0xffffff0311127836 */ /* 0x000fca0000000000 */
[----:B------:R-:W-:-:S13]  /*b760*/  ISETP.GT.U32.AND P0, PT, R18, 0x1, PT ;  /* 0x000000011200780c */ /* 0x000fda0003f04070 */
[----:B------:R-:W-:Y:S05]  /*b770*/  @P0 BRA `(.L_x_120) ;  /* 0x0000000000780947 */ /* 0x000fea0003800000 */
[----:B------:R-:W-:Y:S02]  /*b780*/  LOP3.LUT R0, R2, 0x7fffff, RZ, 0xc0, !PT ;  /* 0x007fffff02007812 */ /* 0x000fe400078ec0ff */
[----:B------:R-:W-:Y:S02]  /*b790*/  MOV R13, 0x3 ;  /* 0x00000003000d7802 */ /* 0x000fe40000000f00 */
[----:B------:R-:W-:Y:S02]  /*b7a0*/  LOP3.LUT R0, R0, 0x3f800000, RZ, 0xfc, !PT ;  /* 0x3f80000000007812 */ /* 0x000fe400078efcff */
[----:B------:R-:W-:Y:S02]  /*b7b0*/  SHF.L.U32 R13, R13, R18, RZ ;  /* 0x000000120d0d7219 */ /* 0x000fe400000006ff */
[----:B------:R-:W1:Y:S02]  /*b7c0*/  MUFU.RCP R5, R0 ;  /* 0x0000000000057308 */ /* 0x000e640000001000 */
[----:B-1----:R-:W-:-:S04]  /*b7d0*/  FFMA R4, R0, R5, -1 ;  /* 0xbf80000000047423 */ /* 0x002fc80000000005 */
[----:B------:R-:W-:-:S04]  /*b7e0*/  FADD.FTZ R4, -R4, -RZ ;  /* 0x800000ff04047221 */ /* 0x000fc80000010100 */
[CCC-:B------:R-:W-:Y:S01]  /*b7f0*/  FFMA.RM R7, R5.reuse, R4.reuse, R5.reuse ;  /* 0x0000000405077223 */ /* 0x1c0fe20000004005 */
[----:B------:R-:W-:-:S04]  /*b800*/  FFMA.RP R12, R5, R4, R5 ;  /* 0x00000004050c7223 */ /* 0x000fc80000008005 */
[C---:B------:R-:W-:Y:S02]  /*b810*/  LOP3.LUT R4, R7.reuse, 0x7fffff, RZ, 0xc0, !PT ;  /* 0x007fffff07047812 */ /* 0x040fe400078ec0ff */
[----:B------:R-:W-:Y:S02]  /*b820*/  FSETP.NEU.FTZ.AND P0, PT, R7, R12, PT ;  /* 0x0000000c0700720b */ /* 0x000fe40003f1d000 */
[----:B------:R-:W-:Y:S02]  /*b830*/  LOP3.LUT R4, R4, 0x800000, RZ, 0xfc, !PT ;  /* 0x0080000004047812 */ /* 0x000fe400078efcff */
[----:B------:R-:W-:Y:S02]  /*b840*/  SEL R5, RZ, 0xffffffff, !P0 ;  /* 0xffffffffff057807 */ /* 0x000fe40004000000 */
[----:B------:R-:W-:-:S03]  /*b850*/  LOP3.LUT R13, R13, R4, RZ, 0xc0, !PT ;  /* 0x000000040d0d7212 */ /* 0x000fc600078ec0ff */
[----:B------:R-:W-:Y:S01]  /*b860*/  IMAD.MOV R5, RZ, RZ, -R5 ;  /* 0x000000ffff057224 */ /* 0x000fe200078e0a05 */
[----:B------:R-:W-:-:S04]  /*b870*/  SHF.R.U32.HI R13, RZ, R18, R13 ;  /* 0x00000012ff0d7219 */ /* 0x000fc8000001160d */
[--C-:B------:R-:W-:Y:S01]  /*b880*/  LOP3.LUT P1, RZ, R5, R18, R4.reuse, 0xf8, !PT ;  /* 0x0000001205ff7212 */ /* 0x100fe2000782f804 */
[----:B------:R-:W-:Y:S01]  /*b890*/  VIADD R5, R17, 0xffffff04 ;  /* 0xffffff0411057836 */ /* 0x000fe20000000000 */
[C---:B------:R-:W-:Y:S02]  /*b8a0*/  LOP3.LUT P0, RZ, R13.reuse, 0x1, RZ, 0xc0, !PT ;  /* 0x000000010dff7812 */ /* 0x040fe4000780c0ff */
[----:B------:R-:W-:Y:S02]  /*b8b0*/  LOP3.LUT P2, RZ, R13, 0x2, RZ, 0xc0, !PT ;  /* 0x000000020dff7812 */ /* 0x000fe4000784c0ff */
[----:B------:R-:W-:Y:S02]  /*b8c0*/  SHF.R.U32.HI R5, RZ, R5, R4 ;  /* 0x00000005ff057219 */ /* 0x000fe40000011604 */
[----:B------:R-:W-:Y:S02]  /*b8d0*/  PLOP3.LUT P0, PT, P0, P1, P2, 0xe0, 0x0 ;  /* 0x000000000000781c */ /* 0x000fe40000703c20 */
[----:B------:R-:W-:-:S02]  /*b8e0*/  LOP3.LUT P1, RZ, R2, 0x7fffff, RZ, 0xc0, !PT ;  /* 0x007fffff02ff7812 */ /* 0x000fc4000782c0ff */
[----:B------:R-:W-:-:S04]  /*b8f0*/  SEL R0, RZ, 0x1, !P0 ;  /* 0x00000001ff007807 */ /* 0x000fc80004000000 */
[----:B------:R-:W-:-:S04]  /*b900*/  IADD3 R0, -R0, RZ, RZ ;  /* 0x000000ff00007210 */ /* 0x000fc80007ffe1ff */
[----:B------:R-:W-:-:S13]  /*b910*/  ISETP.GE.AND P0, PT, R0, RZ, PT ;  /* 0x000000ff0000720c */ /* 0x000fda0003f06270 */
[----:B------:R-:W-:-:S05]  /*b920*/  @!P0 IADD3 R5, R5, 0x1, RZ ;  /* 0x0000000105058810 */ /* 0x000fca0007ffe0ff */
[----:B------:R-:W-:-:S05]  /*b930*/  @!P1 IMAD.SHL.U32 R5, R5, 0x2, RZ ;  /* 0x0000000205059824 */ /* 0x000fca00078e00ff */
[----:B------:R-:W-:Y:S01]  /*b940*/  LOP3.LUT R4, R5, 0x80000000, R2, 0xf8, !PT ;  /* 0x8000000005047812 */ /* 0x000fe200078ef802 */
[----:B------:R-:W-:Y:S06]  /*b950*/  BRA `(.L_x_119) ;  /* 0x0000000000047947 */ /* 0x000fec0003800000 */
.L_x_120:
[----:B------:R1:W2:Y:S02]  /*b960*/  MUFU.RCP R4, R2 ;  /* 0x0000000200047308 */ /* 0x0002a40000001000 */
.L_x_119:
[----:B------:R-:W-:Y:S05]  /*b970*/  BSYNC B2 ;  /* 0x0000000000027941 */ /* 0x000fea0003800000 */
.L_x_117:
[----:B--2---:R-:W-:Y:S01]  /*b980*/  MOV R0, R4 ;  /* 0x0000000400007202 */ /* 0x004fe20000000f00 */
[----:B------:R-:W-:Y:S01]  /*b990*/  IMAD.MOV.U32 R4, RZ, RZ, R14 ;  /* 0x000000ffff047224 */ /* 0x000fe200078e000e */
[----:B------:R-:W-:-:S04]  /*b9a0*/  MOV R5, 0x0 ;  /* 0x0000000000057802 */ /* 0x000fc80000000f00 */
[----:B-1----:R-:W-:Y:S05]  /*b9b0*/  RET.REL.NODEC R4 `(_ZN7cutlass13device_kernelINS_4fmha6kernel28FmhaKernelTmaWarpSpecializedINS1_10collective30FmhaMainloopTmaWarpSpecializedINS_12float_e4m3_tEffN4cute5tupleIJNS7_1CILi128EEENS9_ILi64EEENS9_ILi192EEEEEENS8_IJiNS9_ILi1EEENS8_IJiiEEEEEESG_NS8_IJSE_iSF_EEENS4_14ResidualFusionEJEEENS4_15FmhaFwdEpilogueIS6_fNS8_IJSB_SC_SB_EEEEENS2_23IndividualTileSchedulerEJEEEEEvNT_6ParamsE) ;  /* 0xffffff4404907950 */ /* 0x002fea0003c3ffff */
.L_x_121:
[----:B------:R-:W-:-:S00]  /*b9c0*/  BRA `(.L_x_121) ;  /* 0xfffffffc00fc7947 */ /* 0x000fc0000383ffff */
[----:B------:R-:W-:-:S00]  /*b9d0*/  NOP ;  /* 0x0000000000007918 */ /* 0x000fc00000000000 */
        /* <DEDUP_REMOVED lines=10> */
.L_x_122:


//--------------------- .nv.global.init           --------------------------
	.section	.nv.global.init,"aw",@progbits
.nv.global.init:
	.type		$str$24,@object
	.size		$str$24,($str$25 - $str$24)
$str$24:
        /*0000*/ 	.byte	0x28, 0x61, 0x64, 0x64, 0x72, 0x65, 0x73, 0x73, 0x20, 0x26, 0x20, 0x6d, 0x61, 0x73, 0x6b, 0x29
        /*0010*/ 	.byte	0x20, 0x3d, 0x3d, 0x20, 0x30, 0x00
	.type		$str$25,@object
	.size		$str$25,(__unnamed_1 - $str$25)
$str$25:
        /*0016*/ 	.byte	0x2f, 0x74, 0x6d, 0x70, 0x2f, 0x63, 0x75, 0x74, 0x6c, 0x61, 0x73, 0x73, 0x5f, 0x73, 0x77, 0x65
        /*0026*/ 	.byte	0x65, 0x70, 0x5f, 0x73, 0x72, 0x63, 0x2f, 0x69, 0x6e, 0x63, 0x6c, 0x75, 0x64, 0x65, 0x2f, 0x63
        /*0036*/ 	.byte	0x75, 0x74, 0x65, 0x2f, 0x70, 0x6f, 0x69, 0x6e, 0x74, 0x65, 0x72, 0x5f, 0x66, 0x6c, 0x61, 0x67
        /*0046*/ 	.byte	0x67, 0x65, 0x64, 0x2e, 0x68, 0x70, 0x70, 0x00
	.type		__unnamed_1,@object
	.size		__unnamed_1,(__unnamed_2 - __unnamed_1)
__unnamed_1:
        /*004e*/ 	.byte	0x61, 0x75, 0x74, 0x6f, 0x20, 0x63, 0x75, 0x74, 0x65, 0x3a, 0x3a, 0x61, 0x73, 0x5f, 0x70, 0x6f
        /* <DEDUP_REMOVED lines=27> */
        /*020e*/ 	.byte	0x43, 0x3c, 0x34, 0x30, 0x39, 0x36, 0x3e, 0x3e, 0x3e, 0x3e, 0x3e, 0x5d, 0x00
	.type		__unnamed_2,@object
	.size		__unnamed_2,(.L_1 - __unnamed_2)
__unnamed_2:
        /* <DEDUP_REMOVED lines=29> */
.L_1:


//--------------------- .nv.shared._ZN7cutlass13device_kernelINS_4fmha6kernel28FmhaKernelTmaWarpSpecializedINS1_10collective30FmhaMainloopTmaWarpSpecializedINS_12float_e4m3_tEffN4cute5tupleIJNS7_1CILi128EEENS9_ILi64EEENS9_ILi192EEEEEENS8_IJiNS9_ILi1EEENS8_IJiiEEEEEESG_NS8_IJSE_iSF_EEENS4_14ResidualFusionEJEEENS4_15FmhaFwdEpilogueIS6_fNS8_IJSB_SC_SB_EEEEENS2_23IndividualTileSchedulerEJEEEEEvNT_6ParamsE --------------------------
	.section	.nv.shared._ZN7cutlass13device_kernelINS_4fmha6kernel28FmhaKernelTmaWarpSpecializedINS1_10collective30FmhaMainloopTmaWarpSpecializedINS_12float_e4m3_tEffN4cute5tupleIJNS7_1CILi128EEENS9_ILi64EEENS9_ILi192EEEEEENS8_IJiNS9_ILi1EEENS8_IJiiEEEEEESG_NS8_IJSE_iSF_EEENS4_14ResidualFusionEJEEENS4_15FmhaFwdEpilogueIS6_fNS8_IJSB_SC_SB_EEEEENS2_23IndividualTileSchedulerEJEEEEEvNT_6ParamsE,"aw",@nobits
	.sectionflags	@""
	.align	16
	.zero		1024


//--------------------- .nv.shared.reserved.0     --------------------------
	.section	.nv.shared.reserved.0,"aw",@nobits
	.weak		__nv_reservedSMEM_offset_0_alias
	.size		__nv_reservedSMEM_offset_0_alias, 0, 0
	.other		__nv_reservedSMEM_offset_0_alias,@"STO_CUDA_RESERVED_SHARED STV_DEFAULT"
__nv_reservedSMEM_offset_0_alias:
	.zero		0


//--------------------- .nv.global                --------------------------
	.section	.nv.global,"aw",@nobits
.nv.global:
	.type		_ZN39_INTERNAL_70a5d3b7_4_k_cu_a8669575_30094cute1_E,@object
	.size		_ZN39_INTERNAL_70a5d3b7_4_k_cu_a8669575_30094cute1_E,(_ZN39_INTERNAL_70a5d3b7_4_k_cu_a8669575_30094cuda3std3__45__cpo6cbeginE - _ZN39_INTERNAL_70a5d3b7_4_k_cu_a8669575_30094cute1_E)
_ZN39_INTERNAL_70a5d3b7_4_k_cu_a8669575_30094cute1_E:
	.zero		1
	.type		_ZN39_INTERNAL_70a5d3b7_4_k_cu_a8669575_30094cuda3std3__45__cpo6cbeginE,@object
	.size		_ZN39_INTERNAL_70a5d3b7_4_k_cu_a8669575_30094cuda3std3__45__cpo6cbeginE,(_ZN39_INTERNAL_70a5d3b7_4_k_cu_a8669575_30094cuda3std3__48in_placeE - _ZN39_INTERNAL_70a5d3b7_4_k_cu_a8669575_30094cuda3std3__45__cpo6cbeginE)
_ZN39_INTERNAL_70a5d3b7_4_k_cu_a8669575_30094cuda3std3__45__cpo6cbeginE:
	.zero		1
	.type		_ZN39_INTERNAL_70a5d3b7_4_k_cu_a8669575_30094cuda3std3__48in_placeE,@object
	.size		_ZN39_INTERNAL_70a5d3b7_4_k_cu_a8669575_30094cuda3std3__48in_placeE,(_ZN39_INTERNAL_70a5d3b7_4_k_cu_a8669575_30094cuda3std6ranges3__45__cpo9iter_moveE - _ZN39_INTERNAL_70a5d3b7_4_k_cu_a8669575_30094cuda3std3__48in_placeE)
_ZN39_INTERNAL_70a5d3b7_4_k_cu_a8669575_30094cuda3std3__48in_placeE:
	.zero		1
	.type		_ZN39_INTERNAL_70a5d3b7_4_k_cu_a8669575_30094cuda3std6ranges3__45__cpo9iter_moveE,@object
	.size		_ZN39_INTERNAL_70a5d3b7_4_k_cu_a8669575_30094cuda3std6ranges3__45__cpo9iter_moveE,(_ZN39_INTERNAL_70a5d3b7_4_k_cu_a8669575_30094cuda3std3__45__cpo5beginE - _ZN39_INTERNAL_70a5d3b7_4_k_cu_a8669575_30094cuda3std6ranges3__45__cpo9iter_moveE)
_ZN39_INTERNAL_70a5d3b7_4_k_cu_a8669575_30094cuda3std6ranges3__45__cpo9iter_moveE:
	.zero		1
	.type		_ZN39_INTERNAL_70a5d3b7_4_k_cu_a8669575_30094cuda3std3__45__cpo5beginE,@object
	.size		_ZN39_INTERNAL_70a5d3b7_4_k_cu_a8669575_30094cuda3std3__45__cpo5beginE,(_ZN39_INTERNAL_70a5d3b7_4_k_cu_a8669575_30094cuda3std3__441_GLOBAL__N__70a5d3b7_4_k_cu_a8669575_30096ignoreE - _ZN39_INTERNAL_70a5d3b7_4_k_cu_a8669575_30094cuda3std3__45__cpo5beginE)
_ZN39_INTERNAL_70a5d3b7_4_k_cu_a8669575_30094cuda3std3__45__cpo5beginE:
	.zero		1
	.type		_ZN39_INTERNAL_70a5d3b7_4_k_cu_a8669575_30094cuda3std3__441_GLOBAL__N__70a5d3b7_4_k_cu_a8669575_30096ignoreE,@object
	.size		_ZN39_INTERNAL_70a5d3b7_4_k_cu_a8669575_30094cuda3std3__441_GLOBAL__N__70a5d3b7_4_k_cu_a8669575_30096ignoreE,(_ZN39_INTERNAL_70a5d3b7_4_k_cu_a8669575_30094cute7productE - _ZN39_INTERNAL_70a5d3b7_4_k_cu_a8669575_30094cuda3std3__441_GLOBAL__N__70a5d3b7_4_k_cu_a8669575_30096ignoreE)
_ZN39_INTERNAL_70a5d3b7_4_k_cu_a8669575_30094cuda3std3__441_GLOBAL__N__70a5d3b7_4_k_cu_a8669575_30096ignoreE:
	.zero		1
	.type		_ZN39_INTERNAL_70a5d3b7_4_k_cu_a8669575_30094cute7productE,@object
	.size		_ZN39_INTERNAL_70a5d3b7_4_k_cu_a8669575_30094cute7productE,(_ZN39_INTERNAL_70a5d3b7_4_k_cu_a8669575_30094cuda3std3__45__cpo3endE - _ZN39_INTERNAL_70a5d3b7_4_k_cu_a8669575_30094cute7productE)
_ZN39_INTERNAL_70a5d3b7_4_k_cu_a8669575_30094cute7productE:
	.zero		1
	.type		_ZN39_INTERNAL_70a5d3b7_4_k_cu_a8669575_30094cuda3std3__45__cpo3endE,@object
	.size		_ZN39_INTERNAL_70a5d3b7_4_k_cu_a8669575_30094cuda3std3__45__cpo3endE,(_ZN39_INTERNAL_70a5d3b7_4_k_cu_a8669575_30094cuda3std3__419piecewise_constructE - _ZN39_INTERNAL_70a5d3b7_4_k_cu_a8669575_30094cuda3std3__45__cpo3endE)
_ZN39_INTERNAL_70a5d3b7_4_k_cu_a8669575_30094cuda3std3__45__cpo3endE:
	.zero		1
	.type		_ZN39_INTERNAL_70a5d3b7_4_k_cu_a8669575_30094cuda3std3__419piecewise_constructE,@object
	.size		_ZN39_INTERNAL_70a5d3b7_4_k_cu_a8669575_30094cuda3std3__419piecewise_constructE,(_ZN39_INTERNAL_70a5d3b7_4_k_cu_a8669575_30094cuda3std3__45__cpo4cendE - _ZN39_INTERNAL_70a5d3b7_4_k_cu_a8669575_30094cuda3std3__419piecewise_constructE)
_ZN39_INTERNAL_70a5d3b7_4_k_cu_a8669575_30094cuda3std3__419piecewise_constructE:
	.zero		1
	.type		_ZN39_INTERNAL_70a5d3b7_4_k_cu_a8669575_30094cuda3std3__45__cpo4cendE,@object
	.size		_ZN39_INTERNAL_70a5d3b7_4_k_cu_a8669575_30094cuda3std3__45__cpo4cendE,(_ZN39_INTERNAL_70a5d3b7_4_k_cu_a8669575_30094cuda3std6ranges3__45__cpo4swapE - _ZN39_INTERNAL_70a5d3b7_4_k_cu_a8669575_30094cuda3std3__45__cpo4cendE)
_ZN39_INTERNAL_70a5d3b7_4_k_cu_a8669575_30094cuda3std3__45__cpo4cendE:
	.zero		1
	.type		_ZN39_INTERNAL_70a5d3b7_4_k_cu_a8669575_30094cuda3std6ranges3__45__cpo4swapE,@object
	.size		_ZN39_INTERNAL_70a5d3b7_4_k_cu_a8669575_30094cuda3std6ranges3__45__cpo4swapE,(.L_9 - _ZN39_INTERNAL_70a5d3b7_4_k_cu_a8669575_30094cuda3std6ranges3__45__cpo4swapE)
_ZN39_INTERNAL_70a5d3b7_4_k_cu_a8669575_30094cuda3std6ranges3__45__cpo4swapE:
	.zero		1
.L_9:


//--------------------- .nv.constant0._ZN7cutlass13device_kernelINS_4fmha6kernel28FmhaKernelTmaWarpSpecializedINS1_10collective30FmhaMainloopTmaWarpSpecializedINS_12float_e4m3_tEffN4cute5tupleIJNS7_1CILi128EEENS9_ILi64EEENS9_ILi192EEEEEENS8_IJiNS9_ILi1EEENS8_IJiiEEEEEESG_NS8_IJSE_iSF_EEENS4_14ResidualFusionEJEEENS4_15FmhaFwdEpilogueIS6_fNS8_IJSB_SC_SB_EEEEENS2_23IndividualTileSchedulerEJEEEEEvNT_6ParamsE --------------------------
	.section	.nv.constant0._ZN7cutlass13device_kernelINS_4fmha6kernel28FmhaKernelTmaWarpSpecializedINS1_10collective30FmhaMainloopTmaWarpSpecializedINS_12float_e4m3_tEffN4cute5tupleIJNS7_1CILi128EEENS9_ILi64EEENS9_ILi192EEEEEENS8_IJiNS9_ILi1EEENS8_IJiiEEEEEESG_NS8_IJSE_iSF_EEENS4_14ResidualFusionEJEEENS4_15FmhaFwdEpilogueIS6_fNS8_IJSB_SC_SB_EEEEENS2_23IndividualTileSchedulerEJEEEEEvNT_6ParamsE,"a",@progbits
	.sectionflags	@""
	.align	4
.nv.constant0._ZN7cutlass13device_kernelINS_4fmha6kernel28FmhaKernelTmaWarpSpecializedINS1_10collective30FmhaMainloopTmaWarpSpecializedINS_12float_e4m3_tEffN4cute5tupleIJNS7_1CILi128EEENS9_ILi64EEENS9_ILi192EEEEEENS8_IJiNS9_ILi1EEENS8_IJiiEEEEEESG_NS8_IJSE_iSF_EEENS4_14ResidualFusionEJEEENS4_15FmhaFwdEpilogueIS6_fNS8_IJSB_SC_SB_EEEEENS2_23IndividualTileSchedulerEJEEEEEvNT_6ParamsE:
	.zero		2688


//--------------------- SYMBOLS --------------------------

	.type		.nv.reservedSmem.offset0,@object
	.size		.nv.reservedSmem.offset0,0x4
	.type		__assertfail,@function
